//
// Generated by NVIDIA NVVM Compiler
//
// Compiler Build ID: CL-36424714
// Cuda compilation tools, release 13.0, V13.0.88
// Based on NVVM 20.0.0
//

.version 9.0
.target sm_100
.address_size 64

	// .globl	_Z4setAPiy
.global .align 4 .b8 precalc_xorwow_matrix[102400];
.global .align 4 .b8 precalc_xorwow_offset_matrix[102400];
.global .align 4 .b8 mrg32k3aM1[2304];
.global .align 4 .b8 mrg32k3aM2[2304];
.global .align 4 .b8 mrg32k3aM1SubSeq[2016];
.global .align 4 .b8 mrg32k3aM2SubSeq[2016];
.global .align 4 .b8 mrg32k3aM1Seq[2304];
.global .align 4 .b8 mrg32k3aM2Seq[2304];
.const .align 8 .b8 __cr_lgamma_table[72];

.visible .entry _Z4setAPiy(
	.param .u64 .ptr .align 1 _Z4setAPiy_param_0,
	.param .u64 _Z4setAPiy_param_1
)
{
	.local .align 8 .b8 	__local_depot0[48];
	.reg .b64 	%SP;
	.reg .b64 	%SPL;
	.reg .pred 	%p<63>;
	.reg .b32 	%r<1205>;
	.reg .b64 	%rd<28>;

	mov.u64 	%SPL, __local_depot0;
	ld.param.u64 	%rd10, [_Z4setAPiy_param_0];
	ld.param.u64 	%rd11, [_Z4setAPiy_param_1];
	add.u64 	%rd1, %SPL, 0;
	mov.u32 	%r540, %tid.x;
	mov.u32 	%r541, %ctaid.x;
	mov.u32 	%r542, %ntid.x;
	mad.lo.s32 	%r543, %r541, %r542, %r540;
	cvt.s64.s32 	%rd2, %r543;
	cvt.u32.u64 	%r544, %rd11;
	xor.b32  	%r545, %r544, -1429050551;
	mul.lo.s32 	%r546, %r545, 1099087573;
	{ .reg .b32 tmp; mov.b64 {tmp, %r547}, %rd11; }
	xor.b32  	%r548, %r547, -136515619;
	mul.lo.s32 	%r549, %r548, -1703105765;
	add.s32 	%r550, %r546, %r549;
	add.s32 	%r1, %r550, 6615241;
	add.s32 	%r941, %r546, 123456789;
	st.local.v2.u32 	[%rd1], {%r1, %r941};
	xor.b32  	%r551, %r546, 362436069;
	add.s32 	%r552, %r549, 521288629;
	st.local.v2.u32 	[%rd1+8], {%r551, %r552};
	xor.b32  	%r553, %r549, 88675123;
	add.s32 	%r937, %r546, 5783321;
	st.local.v2.u32 	[%rd1+16], {%r553, %r937};
	setp.eq.s32 	%p1, %r543, 0;
	@%p1 bra 	$L__BB0_115;
	mov.b32 	%r924, 0;
	mov.u64 	%rd27, %rd2;
$L__BB0_2:
	mov.u64 	%rd3, %rd27;
	and.b64  	%rd4, %rd3, 3;
	setp.eq.s64 	%p2, %rd4, 0;
	@%p2 bra 	$L__BB0_114;
	mul.wide.u32 	%rd13, %r924, 3200;
	mov.u64 	%rd14, precalc_xorwow_matrix;
	add.s64 	%rd5, %rd14, %rd13;
	mov.b32 	%r937, 0;
	mov.u32 	%r938, %r937;
	mov.u32 	%r939, %r937;
	mov.u32 	%r940, %r937;
	mov.u32 	%r941, %r937;
	mov.u32 	%r930, %r937;
$L__BB0_4:
	mul.wide.u32 	%rd15, %r930, 4;
	add.s64 	%rd16, %rd1, %rd15;
	ld.local.u32 	%r13, [%rd16+4];
	shl.b32 	%r14, %r930, 5;
	mov.b32 	%r936, 0;
$L__BB0_5:
	.pragma "nounroll";
	shr.u32 	%r557, %r13, %r936;
	and.b32  	%r558, %r557, 1;
	setp.eq.b32 	%p3, %r558, 1;
	not.pred 	%p4, %p3;
	add.s32 	%r559, %r14, %r936;
	mul.lo.s32 	%r560, %r559, 5;
	mul.wide.u32 	%rd17, %r560, 4;
	add.s64 	%rd6, %rd5, %rd17;
	@%p4 bra 	$L__BB0_7;
	ld.global.u32 	%r561, [%rd6];
	xor.b32  	%r941, %r941, %r561;
	ld.global.u32 	%r562, [%rd6+4];
	xor.b32  	%r940, %r940, %r562;
	ld.global.u32 	%r563, [%rd6+8];
	xor.b32  	%r939, %r939, %r563;
	ld.global.u32 	%r564, [%rd6+12];
	xor.b32  	%r938, %r938, %r564;
	ld.global.u32 	%r565, [%rd6+16];
	xor.b32  	%r937, %r937, %r565;
$L__BB0_7:
	and.b32  	%r567, %r557, 2;
	setp.eq.s32 	%p5, %r567, 0;
	@%p5 bra 	$L__BB0_9;
	ld.global.u32 	%r568, [%rd6+20];
	xor.b32  	%r941, %r941, %r568;
	ld.global.u32 	%r569, [%rd6+24];
	xor.b32  	%r940, %r940, %r569;
	ld.global.u32 	%r570, [%rd6+28];
	xor.b32  	%r939, %r939, %r570;
	ld.global.u32 	%r571, [%rd6+32];
	xor.b32  	%r938, %r938, %r571;
	ld.global.u32 	%r572, [%rd6+36];
	xor.b32  	%r937, %r937, %r572;
$L__BB0_9:
	and.b32  	%r574, %r557, 4;
	setp.eq.s32 	%p6, %r574, 0;
	@%p6 bra 	$L__BB0_11;
	ld.global.u32 	%r575, [%rd6+40];
	xor.b32  	%r941, %r941, %r575;
	ld.global.u32 	%r576, [%rd6+44];
	xor.b32  	%r940, %r940, %r576;
	ld.global.u32 	%r577, [%rd6+48];
	xor.b32  	%r939, %r939, %r577;
	ld.global.u32 	%r578, [%rd6+52];
	xor.b32  	%r938, %r938, %r578;
	ld.global.u32 	%r579, [%rd6+56];
	xor.b32  	%r937, %r937, %r579;
$L__BB0_11:
	and.b32  	%r581, %r557, 8;
	setp.eq.s32 	%p7, %r581, 0;
	@%p7 bra 	$L__BB0_13;
	ld.global.u32 	%r582, [%rd6+60];
	xor.b32  	%r941, %r941, %r582;
	ld.global.u32 	%r583, [%rd6+64];
	xor.b32  	%r940, %r940, %r583;
	ld.global.u32 	%r584, [%rd6+68];
	xor.b32  	%r939, %r939, %r584;
	ld.global.u32 	%r585, [%rd6+72];
	xor.b32  	%r938, %r938, %r585;
	ld.global.u32 	%r586, [%rd6+76];
	xor.b32  	%r937, %r937, %r586;
$L__BB0_13:
	and.b32  	%r588, %r557, 16;
	setp.eq.s32 	%p8, %r588, 0;
	@%p8 bra 	$L__BB0_15;
	ld.global.u32 	%r589, [%rd6+80];
	xor.b32  	%r941, %r941, %r589;
	ld.global.u32 	%r590, [%rd6+84];
	xor.b32  	%r940, %r940, %r590;
	ld.global.u32 	%r591, [%rd6+88];
	xor.b32  	%r939, %r939, %r591;
	ld.global.u32 	%r592, [%rd6+92];
	xor.b32  	%r938, %r938, %r592;
	ld.global.u32 	%r593, [%rd6+96];
	xor.b32  	%r937, %r937, %r593;
$L__BB0_15:
	and.b32  	%r595, %r557, 32;
	setp.eq.s32 	%p9, %r595, 0;
	@%p9 bra 	$L__BB0_17;
	ld.global.u32 	%r596, [%rd6+100];
	xor.b32  	%r941, %r941, %r596;
	ld.global.u32 	%r597, [%rd6+104];
	xor.b32  	%r940, %r940, %r597;
	ld.global.u32 	%r598, [%rd6+108];
	xor.b32  	%r939, %r939, %r598;
	ld.global.u32 	%r599, [%rd6+112];
	xor.b32  	%r938, %r938, %r599;
	ld.global.u32 	%r600, [%rd6+116];
	xor.b32  	%r937, %r937, %r600;
$L__BB0_17:
	and.b32  	%r602, %r557, 64;
	setp.eq.s32 	%p10, %r602, 0;
	@%p10 bra 	$L__BB0_19;
	ld.global.u32 	%r603, [%rd6+120];
	xor.b32  	%r941, %r941, %r603;
	ld.global.u32 	%r604, [%rd6+124];
	xor.b32  	%r940, %r940, %r604;
	ld.global.u32 	%r605, [%rd6+128];
	xor.b32  	%r939, %r939, %r605;
	ld.global.u32 	%r606, [%rd6+132];
	xor.b32  	%r938, %r938, %r606;
	ld.global.u32 	%r607, [%rd6+136];
	xor.b32  	%r937, %r937, %r607;
$L__BB0_19:
	and.b32  	%r609, %r557, 128;
	setp.eq.s32 	%p11, %r609, 0;
	@%p11 bra 	$L__BB0_21;
	ld.global.u32 	%r610, [%rd6+140];
	xor.b32  	%r941, %r941, %r610;
	ld.global.u32 	%r611, [%rd6+144];
	xor.b32  	%r940, %r940, %r611;
	ld.global.u32 	%r612, [%rd6+148];
	xor.b32  	%r939, %r939, %r612;
	ld.global.u32 	%r613, [%rd6+152];
	xor.b32  	%r938, %r938, %r613;
	ld.global.u32 	%r614, [%rd6+156];
	xor.b32  	%r937, %r937, %r614;
$L__BB0_21:
	and.b32  	%r616, %r557, 256;
	setp.eq.s32 	%p12, %r616, 0;
	@%p12 bra 	$L__BB0_23;
	ld.global.u32 	%r617, [%rd6+160];
	xor.b32  	%r941, %r941, %r617;
	ld.global.u32 	%r618, [%rd6+164];
	xor.b32  	%r940, %r940, %r618;
	ld.global.u32 	%r619, [%rd6+168];
	xor.b32  	%r939, %r939, %r619;
	ld.global.u32 	%r620, [%rd6+172];
	xor.b32  	%r938, %r938, %r620;
	ld.global.u32 	%r621, [%rd6+176];
	xor.b32  	%r937, %r937, %r621;
$L__BB0_23:
	and.b32  	%r623, %r557, 512;
	setp.eq.s32 	%p13, %r623, 0;
	@%p13 bra 	$L__BB0_25;
	ld.global.u32 	%r624, [%rd6+180];
	xor.b32  	%r941, %r941, %r624;
	ld.global.u32 	%r625, [%rd6+184];
	xor.b32  	%r940, %r940, %r625;
	ld.global.u32 	%r626, [%rd6+188];
	xor.b32  	%r939, %r939, %r626;
	ld.global.u32 	%r627, [%rd6+192];
	xor.b32  	%r938, %r938, %r627;
	ld.global.u32 	%r628, [%rd6+196];
	xor.b32  	%r937, %r937, %r628;
$L__BB0_25:
	and.b32  	%r630, %r557, 1024;
	setp.eq.s32 	%p14, %r630, 0;
	@%p14 bra 	$L__BB0_27;
	ld.global.u32 	%r631, [%rd6+200];
	xor.b32  	%r941, %r941, %r631;
	ld.global.u32 	%r632, [%rd6+204];
	xor.b32  	%r940, %r940, %r632;
	ld.global.u32 	%r633, [%rd6+208];
	xor.b32  	%r939, %r939, %r633;
	ld.global.u32 	%r634, [%rd6+212];
	xor.b32  	%r938, %r938, %r634;
	ld.global.u32 	%r635, [%rd6+216];
	xor.b32  	%r937, %r937, %r635;
$L__BB0_27:
	and.b32  	%r637, %r557, 2048;
	setp.eq.s32 	%p15, %r637, 0;
	@%p15 bra 	$L__BB0_29;
	ld.global.u32 	%r638, [%rd6+220];
	xor.b32  	%r941, %r941, %r638;
	ld.global.u32 	%r639, [%rd6+224];
	xor.b32  	%r940, %r940, %r639;
	ld.global.u32 	%r640, [%rd6+228];
	xor.b32  	%r939, %r939, %r640;
	ld.global.u32 	%r641, [%rd6+232];
	xor.b32  	%r938, %r938, %r641;
	ld.global.u32 	%r642, [%rd6+236];
	xor.b32  	%r937, %r937, %r642;
$L__BB0_29:
	and.b32  	%r644, %r557, 4096;
	setp.eq.s32 	%p16, %r644, 0;
	@%p16 bra 	$L__BB0_31;
	ld.global.u32 	%r645, [%rd6+240];
	xor.b32  	%r941, %r941, %r645;
	ld.global.u32 	%r646, [%rd6+244];
	xor.b32  	%r940, %r940, %r646;
	ld.global.u32 	%r647, [%rd6+248];
	xor.b32  	%r939, %r939, %r647;
	ld.global.u32 	%r648, [%rd6+252];
	xor.b32  	%r938, %r938, %r648;
	ld.global.u32 	%r649, [%rd6+256];
	xor.b32  	%r937, %r937, %r649;
$L__BB0_31:
	and.b32  	%r651, %r557, 8192;
	setp.eq.s32 	%p17, %r651, 0;
	@%p17 bra 	$L__BB0_33;
	ld.global.u32 	%r652, [%rd6+260];
	xor.b32  	%r941, %r941, %r652;
	ld.global.u32 	%r653, [%rd6+264];
	xor.b32  	%r940, %r940, %r653;
	ld.global.u32 	%r654, [%rd6+268];
	xor.b32  	%r939, %r939, %r654;
	ld.global.u32 	%r655, [%rd6+272];
	xor.b32  	%r938, %r938, %r655;
	ld.global.u32 	%r656, [%rd6+276];
	xor.b32  	%r937, %r937, %r656;
$L__BB0_33:
	and.b32  	%r658, %r557, 16384;
	setp.eq.s32 	%p18, %r658, 0;
	@%p18 bra 	$L__BB0_35;
	ld.global.u32 	%r659, [%rd6+280];
	xor.b32  	%r941, %r941, %r659;
	ld.global.u32 	%r660, [%rd6+284];
	xor.b32  	%r940, %r940, %r660;
	ld.global.u32 	%r661, [%rd6+288];
	xor.b32  	%r939, %r939, %r661;
	ld.global.u32 	%r662, [%rd6+292];
	xor.b32  	%r938, %r938, %r662;
	ld.global.u32 	%r663, [%rd6+296];
	xor.b32  	%r937, %r937, %r663;
$L__BB0_35:
	and.b32  	%r665, %r557, 32768;
	setp.eq.s32 	%p19, %r665, 0;
	@%p19 bra 	$L__BB0_37;
	ld.global.u32 	%r666, [%rd6+300];
	xor.b32  	%r941, %r941, %r666;
	ld.global.u32 	%r667, [%rd6+304];
	xor.b32  	%r940, %r940, %r667;
	ld.global.u32 	%r668, [%rd6+308];
	xor.b32  	%r939, %r939, %r668;
	ld.global.u32 	%r669, [%rd6+312];
	xor.b32  	%r938, %r938, %r669;
	ld.global.u32 	%r670, [%rd6+316];
	xor.b32  	%r937, %r937, %r670;
$L__BB0_37:
	add.s32 	%r936, %r936, 16;
	setp.ne.s32 	%p20, %r936, 32;
	@%p20 bra 	$L__BB0_5;
	mad.lo.s32 	%r671, %r930, -31, %r14;
	add.s32 	%r930, %r671, 1;
	setp.ne.s32 	%p21, %r930, 5;
	@%p21 bra 	$L__BB0_4;
	st.local.u32 	[%rd1+4], %r941;
	st.local.v2.u32 	[%rd1+8], {%r940, %r939};
	st.local.v2.u32 	[%rd1+16], {%r938, %r937};
	setp.eq.s64 	%p22, %rd4, 1;
	@%p22 bra 	$L__BB0_114;
	mov.b32 	%r937, 0;
	mov.u32 	%r1030, %r937;
	mov.u32 	%r1031, %r937;
	mov.u32 	%r1032, %r937;
	mov.u32 	%r941, %r937;
	mov.u32 	%r1022, %r937;
$L__BB0_41:
	mul.wide.u32 	%rd18, %r1022, 4;
	add.s64 	%rd19, %rd1, %rd18;
	ld.local.u32 	%r189, [%rd19+4];
	shl.b32 	%r190, %r1022, 5;
	mov.b32 	%r1028, 0;
$L__BB0_42:
	.pragma "nounroll";
	shr.u32 	%r674, %r189, %r1028;
	and.b32  	%r675, %r674, 1;
	setp.eq.b32 	%p23, %r675, 1;
	not.pred 	%p24, %p23;
	add.s32 	%r676, %r190, %r1028;
	mul.lo.s32 	%r677, %r676, 5;
	mul.wide.u32 	%rd20, %r677, 4;
	add.s64 	%rd7, %rd5, %rd20;
	@%p24 bra 	$L__BB0_44;
	ld.global.u32 	%r678, [%rd7];
	xor.b32  	%r941, %r941, %r678;
	ld.global.u32 	%r679, [%rd7+4];
	xor.b32  	%r1032, %r1032, %r679;
	ld.global.u32 	%r680, [%rd7+8];
	xor.b32  	%r1031, %r1031, %r680;
	ld.global.u32 	%r681, [%rd7+12];
	xor.b32  	%r1030, %r1030, %r681;
	ld.global.u32 	%r682, [%rd7+16];
	xor.b32  	%r937, %r937, %r682;
$L__BB0_44:
	and.b32  	%r684, %r674, 2;
	setp.eq.s32 	%p25, %r684, 0;
	@%p25 bra 	$L__BB0_46;
	ld.global.u32 	%r685, [%rd7+20];
	xor.b32  	%r941, %r941, %r685;
	ld.global.u32 	%r686, [%rd7+24];
	xor.b32  	%r1032, %r1032, %r686;
	ld.global.u32 	%r687, [%rd7+28];
	xor.b32  	%r1031, %r1031, %r687;
	ld.global.u32 	%r688, [%rd7+32];
	xor.b32  	%r1030, %r1030, %r688;
	ld.global.u32 	%r689, [%rd7+36];
	xor.b32  	%r937, %r937, %r689;
$L__BB0_46:
	and.b32  	%r691, %r674, 4;
	setp.eq.s32 	%p26, %r691, 0;
	@%p26 bra 	$L__BB0_48;
	ld.global.u32 	%r692, [%rd7+40];
	xor.b32  	%r941, %r941, %r692;
	ld.global.u32 	%r693, [%rd7+44];
	xor.b32  	%r1032, %r1032, %r693;
	ld.global.u32 	%r694, [%rd7+48];
	xor.b32  	%r1031, %r1031, %r694;
	ld.global.u32 	%r695, [%rd7+52];
	xor.b32  	%r1030, %r1030, %r695;
	ld.global.u32 	%r696, [%rd7+56];
	xor.b32  	%r937, %r937, %r696;
$L__BB0_48:
	and.b32  	%r698, %r674, 8;
	setp.eq.s32 	%p27, %r698, 0;
	@%p27 bra 	$L__BB0_50;
	ld.global.u32 	%r699, [%rd7+60];
	xor.b32  	%r941, %r941, %r699;
	ld.global.u32 	%r700, [%rd7+64];
	xor.b32  	%r1032, %r1032, %r700;
	ld.global.u32 	%r701, [%rd7+68];
	xor.b32  	%r1031, %r1031, %r701;
	ld.global.u32 	%r702, [%rd7+72];
	xor.b32  	%r1030, %r1030, %r702;
	ld.global.u32 	%r703, [%rd7+76];
	xor.b32  	%r937, %r937, %r703;
$L__BB0_50:
	and.b32  	%r705, %r674, 16;
	setp.eq.s32 	%p28, %r705, 0;
	@%p28 bra 	$L__BB0_52;
	ld.global.u32 	%r706, [%rd7+80];
	xor.b32  	%r941, %r941, %r706;
	ld.global.u32 	%r707, [%rd7+84];
	xor.b32  	%r1032, %r1032, %r707;
	ld.global.u32 	%r708, [%rd7+88];
	xor.b32  	%r1031, %r1031, %r708;
	ld.global.u32 	%r709, [%rd7+92];
	xor.b32  	%r1030, %r1030, %r709;
	ld.global.u32 	%r710, [%rd7+96];
	xor.b32  	%r937, %r937, %r710;
$L__BB0_52:
	and.b32  	%r712, %r674, 32;
	setp.eq.s32 	%p29, %r712, 0;
	@%p29 bra 	$L__BB0_54;
	ld.global.u32 	%r713, [%rd7+100];
	xor.b32  	%r941, %r941, %r713;
	ld.global.u32 	%r714, [%rd7+104];
	xor.b32  	%r1032, %r1032, %r714;
	ld.global.u32 	%r715, [%rd7+108];
	xor.b32  	%r1031, %r1031, %r715;
	ld.global.u32 	%r716, [%rd7+112];
	xor.b32  	%r1030, %r1030, %r716;
	ld.global.u32 	%r717, [%rd7+116];
	xor.b32  	%r937, %r937, %r717;
$L__BB0_54:
	and.b32  	%r719, %r674, 64;
	setp.eq.s32 	%p30, %r719, 0;
	@%p30 bra 	$L__BB0_56;
	ld.global.u32 	%r720, [%rd7+120];
	xor.b32  	%r941, %r941, %r720;
	ld.global.u32 	%r721, [%rd7+124];
	xor.b32  	%r1032, %r1032, %r721;
	ld.global.u32 	%r722, [%rd7+128];
	xor.b32  	%r1031, %r1031, %r722;
	ld.global.u32 	%r723, [%rd7+132];
	xor.b32  	%r1030, %r1030, %r723;
	ld.global.u32 	%r724, [%rd7+136];
	xor.b32  	%r937, %r937, %r724;
$L__BB0_56:
	and.b32  	%r726, %r674, 128;
	setp.eq.s32 	%p31, %r726, 0;
	@%p31 bra 	$L__BB0_58;
	ld.global.u32 	%r727, [%rd7+140];
	xor.b32  	%r941, %r941, %r727;
	ld.global.u32 	%r728, [%rd7+144];
	xor.b32  	%r1032, %r1032, %r728;
	ld.global.u32 	%r729, [%rd7+148];
	xor.b32  	%r1031, %r1031, %r729;
	ld.global.u32 	%r730, [%rd7+152];
	xor.b32  	%r1030, %r1030, %r730;
	ld.global.u32 	%r731, [%rd7+156];
	xor.b32  	%r937, %r937, %r731;
$L__BB0_58:
	and.b32  	%r733, %r674, 256;
	setp.eq.s32 	%p32, %r733, 0;
	@%p32 bra 	$L__BB0_60;
	ld.global.u32 	%r734, [%rd7+160];
	xor.b32  	%r941, %r941, %r734;
	ld.global.u32 	%r735, [%rd7+164];
	xor.b32  	%r1032, %r1032, %r735;
	ld.global.u32 	%r736, [%rd7+168];
	xor.b32  	%r1031, %r1031, %r736;
	ld.global.u32 	%r737, [%rd7+172];
	xor.b32  	%r1030, %r1030, %r737;
	ld.global.u32 	%r738, [%rd7+176];
	xor.b32  	%r937, %r937, %r738;
$L__BB0_60:
	and.b32  	%r740, %r674, 512;
	setp.eq.s32 	%p33, %r740, 0;
	@%p33 bra 	$L__BB0_62;
	ld.global.u32 	%r741, [%rd7+180];
	xor.b32  	%r941, %r941, %r741;
	ld.global.u32 	%r742, [%rd7+184];
	xor.b32  	%r1032, %r1032, %r742;
	ld.global.u32 	%r743, [%rd7+188];
	xor.b32  	%r1031, %r1031, %r743;
	ld.global.u32 	%r744, [%rd7+192];
	xor.b32  	%r1030, %r1030, %r744;
	ld.global.u32 	%r745, [%rd7+196];
	xor.b32  	%r937, %r937, %r745;
$L__BB0_62:
	and.b32  	%r747, %r674, 1024;
	setp.eq.s32 	%p34, %r747, 0;
	@%p34 bra 	$L__BB0_64;
	ld.global.u32 	%r748, [%rd7+200];
	xor.b32  	%r941, %r941, %r748;
	ld.global.u32 	%r749, [%rd7+204];
	xor.b32  	%r1032, %r1032, %r749;
	ld.global.u32 	%r750, [%rd7+208];
	xor.b32  	%r1031, %r1031, %r750;
	ld.global.u32 	%r751, [%rd7+212];
	xor.b32  	%r1030, %r1030, %r751;
	ld.global.u32 	%r752, [%rd7+216];
	xor.b32  	%r937, %r937, %r752;
$L__BB0_64:
	and.b32  	%r754, %r674, 2048;
	setp.eq.s32 	%p35, %r754, 0;
	@%p35 bra 	$L__BB0_66;
	ld.global.u32 	%r755, [%rd7+220];
	xor.b32  	%r941, %r941, %r755;
	ld.global.u32 	%r756, [%rd7+224];
	xor.b32  	%r1032, %r1032, %r756;
	ld.global.u32 	%r757, [%rd7+228];
	xor.b32  	%r1031, %r1031, %r757;
	ld.global.u32 	%r758, [%rd7+232];
	xor.b32  	%r1030, %r1030, %r758;
	ld.global.u32 	%r759, [%rd7+236];
	xor.b32  	%r937, %r937, %r759;
$L__BB0_66:
	and.b32  	%r761, %r674, 4096;
	setp.eq.s32 	%p36, %r761, 0;
	@%p36 bra 	$L__BB0_68;
	ld.global.u32 	%r762, [%rd7+240];
	xor.b32  	%r941, %r941, %r762;
	ld.global.u32 	%r763, [%rd7+244];
	xor.b32  	%r1032, %r1032, %r763;
	ld.global.u32 	%r764, [%rd7+248];
	xor.b32  	%r1031, %r1031, %r764;
	ld.global.u32 	%r765, [%rd7+252];
	xor.b32  	%r1030, %r1030, %r765;
	ld.global.u32 	%r766, [%rd7+256];
	xor.b32  	%r937, %r937, %r766;
$L__BB0_68:
	and.b32  	%r768, %r674, 8192;
	setp.eq.s32 	%p37, %r768, 0;
	@%p37 bra 	$L__BB0_70;
	ld.global.u32 	%r769, [%rd7+260];
	xor.b32  	%r941, %r941, %r769;
	ld.global.u32 	%r770, [%rd7+264];
	xor.b32  	%r1032, %r1032, %r770;
	ld.global.u32 	%r771, [%rd7+268];
	xor.b32  	%r1031, %r1031, %r771;
	ld.global.u32 	%r772, [%rd7+272];
	xor.b32  	%r1030, %r1030, %r772;
	ld.global.u32 	%r773, [%rd7+276];
	xor.b32  	%r937, %r937, %r773;
$L__BB0_70:
	and.b32  	%r775, %r674, 16384;
	setp.eq.s32 	%p38, %r775, 0;
	@%p38 bra 	$L__BB0_72;
	ld.global.u32 	%r776, [%rd7+280];
	xor.b32  	%r941, %r941, %r776;
	ld.global.u32 	%r777, [%rd7+284];
	xor.b32  	%r1032, %r1032, %r777;
	ld.global.u32 	%r778, [%rd7+288];
	xor.b32  	%r1031, %r1031, %r778;
	ld.global.u32 	%r779, [%rd7+292];
	xor.b32  	%r1030, %r1030, %r779;
	ld.global.u32 	%r780, [%rd7+296];
	xor.b32  	%r937, %r937, %r780;
$L__BB0_72:
	and.b32  	%r782, %r674, 32768;
	setp.eq.s32 	%p39, %r782, 0;
	@%p39 bra 	$L__BB0_74;
	ld.global.u32 	%r783, [%rd7+300];
	xor.b32  	%r941, %r941, %r783;
	ld.global.u32 	%r784, [%rd7+304];
	xor.b32  	%r1032, %r1032, %r784;
	ld.global.u32 	%r785, [%rd7+308];
	xor.b32  	%r1031, %r1031, %r785;
	ld.global.u32 	%r786, [%rd7+312];
	xor.b32  	%r1030, %r1030, %r786;
	ld.global.u32 	%r787, [%rd7+316];
	xor.b32  	%r937, %r937, %r787;
$L__BB0_74:
	add.s32 	%r1028, %r1028, 16;
	setp.ne.s32 	%p40, %r1028, 32;
	@%p40 bra 	$L__BB0_42;
	mad.lo.s32 	%r788, %r1022, -31, %r190;
	add.s32 	%r1022, %r788, 1;
	setp.ne.s32 	%p41, %r1022, 5;
	@%p41 bra 	$L__BB0_41;
	st.local.u32 	[%rd1+4], %r941;
	st.local.v2.u32 	[%rd1+8], {%r1032, %r1031};
	st.local.v2.u32 	[%rd1+16], {%r1030, %r937};
	setp.ne.s64 	%p42, %rd4, 3;
	@%p42 bra 	$L__BB0_114;
	mov.b32 	%r937, 0;
	mov.u32 	%r1122, %r937;
	mov.u32 	%r1123, %r937;
	mov.u32 	%r1124, %r937;
	mov.u32 	%r941, %r937;
	mov.u32 	%r1114, %r937;
$L__BB0_78:
	mul.wide.u32 	%rd21, %r1114, 4;
	add.s64 	%rd22, %rd1, %rd21;
	ld.local.u32 	%r365, [%rd22+4];
	shl.b32 	%r366, %r1114, 5;
	mov.b32 	%r1120, 0;
$L__BB0_79:
	.pragma "nounroll";
	shr.u32 	%r791, %r365, %r1120;
	and.b32  	%r792, %r791, 1;
	setp.eq.b32 	%p43, %r792, 1;
	not.pred 	%p44, %p43;
	add.s32 	%r793, %r366, %r1120;
	mul.lo.s32 	%r794, %r793, 5;
	mul.wide.u32 	%rd23, %r794, 4;
	add.s64 	%rd8, %rd5, %rd23;
	@%p44 bra 	$L__BB0_81;
	ld.global.u32 	%r795, [%rd8];
	xor.b32  	%r941, %r941, %r795;
	ld.global.u32 	%r796, [%rd8+4];
	xor.b32  	%r1124, %r1124, %r796;
	ld.global.u32 	%r797, [%rd8+8];
	xor.b32  	%r1123, %r1123, %r797;
	ld.global.u32 	%r798, [%rd8+12];
	xor.b32  	%r1122, %r1122, %r798;
	ld.global.u32 	%r799, [%rd8+16];
	xor.b32  	%r937, %r937, %r799;
$L__BB0_81:
	and.b32  	%r801, %r791, 2;
	setp.eq.s32 	%p45, %r801, 0;
	@%p45 bra 	$L__BB0_83;
	ld.global.u32 	%r802, [%rd8+20];
	xor.b32  	%r941, %r941, %r802;
	ld.global.u32 	%r803, [%rd8+24];
	xor.b32  	%r1124, %r1124, %r803;
	ld.global.u32 	%r804, [%rd8+28];
	xor.b32  	%r1123, %r1123, %r804;
	ld.global.u32 	%r805, [%rd8+32];
	xor.b32  	%r1122, %r1122, %r805;
	ld.global.u32 	%r806, [%rd8+36];
	xor.b32  	%r937, %r937, %r806;
$L__BB0_83:
	and.b32  	%r808, %r791, 4;
	setp.eq.s32 	%p46, %r808, 0;
	@%p46 bra 	$L__BB0_85;
	ld.global.u32 	%r809, [%rd8+40];
	xor.b32  	%r941, %r941, %r809;
	ld.global.u32 	%r810, [%rd8+44];
	xor.b32  	%r1124, %r1124, %r810;
	ld.global.u32 	%r811, [%rd8+48];
	xor.b32  	%r1123, %r1123, %r811;
	ld.global.u32 	%r812, [%rd8+52];
	xor.b32  	%r1122, %r1122, %r812;
	ld.global.u32 	%r813, [%rd8+56];
	xor.b32  	%r937, %r937, %r813;
$L__BB0_85:
	and.b32  	%r815, %r791, 8;
	setp.eq.s32 	%p47, %r815, 0;
	@%p47 bra 	$L__BB0_87;
	ld.global.u32 	%r816, [%rd8+60];
	xor.b32  	%r941, %r941, %r816;
	ld.global.u32 	%r817, [%rd8+64];
	xor.b32  	%r1124, %r1124, %r817;
	ld.global.u32 	%r818, [%rd8+68];
	xor.b32  	%r1123, %r1123, %r818;
	ld.global.u32 	%r819, [%rd8+72];
	xor.b32  	%r1122, %r1122, %r819;
	ld.global.u32 	%r820, [%rd8+76];
	xor.b32  	%r937, %r937, %r820;
$L__BB0_87:
	and.b32  	%r822, %r791, 16;
	setp.eq.s32 	%p48, %r822, 0;
	@%p48 bra 	$L__BB0_89;
	ld.global.u32 	%r823, [%rd8+80];
	xor.b32  	%r941, %r941, %r823;
	ld.global.u32 	%r824, [%rd8+84];
	xor.b32  	%r1124, %r1124, %r824;
	ld.global.u32 	%r825, [%rd8+88];
	xor.b32  	%r1123, %r1123, %r825;
	ld.global.u32 	%r826, [%rd8+92];
	xor.b32  	%r1122, %r1122, %r826;
	ld.global.u32 	%r827, [%rd8+96];
	xor.b32  	%r937, %r937, %r827;
$L__BB0_89:
	and.b32  	%r829, %r791, 32;
	setp.eq.s32 	%p49, %r829, 0;
	@%p49 bra 	$L__BB0_91;
	ld.global.u32 	%r830, [%rd8+100];
	xor.b32  	%r941, %r941, %r830;
	ld.global.u32 	%r831, [%rd8+104];
	xor.b32  	%r1124, %r1124, %r831;
	ld.global.u32 	%r832, [%rd8+108];
	xor.b32  	%r1123, %r1123, %r832;
	ld.global.u32 	%r833, [%rd8+112];
	xor.b32  	%r1122, %r1122, %r833;
	ld.global.u32 	%r834, [%rd8+116];
	xor.b32  	%r937, %r937, %r834;
$L__BB0_91:
	and.b32  	%r836, %r791, 64;
	setp.eq.s32 	%p50, %r836, 0;
	@%p50 bra 	$L__BB0_93;
	ld.global.u32 	%r837, [%rd8+120];
	xor.b32  	%r941, %r941, %r837;
	ld.global.u32 	%r838, [%rd8+124];
	xor.b32  	%r1124, %r1124, %r838;
	ld.global.u32 	%r839, [%rd8+128];
	xor.b32  	%r1123, %r1123, %r839;
	ld.global.u32 	%r840, [%rd8+132];
	xor.b32  	%r1122, %r1122, %r840;
	ld.global.u32 	%r841, [%rd8+136];
	xor.b32  	%r937, %r937, %r841;
$L__BB0_93:
	and.b32  	%r843, %r791, 128;
	setp.eq.s32 	%p51, %r843, 0;
	@%p51 bra 	$L__BB0_95;
	ld.global.u32 	%r844, [%rd8+140];
	xor.b32  	%r941, %r941, %r844;
	ld.global.u32 	%r845, [%rd8+144];
	xor.b32  	%r1124, %r1124, %r845;
	ld.global.u32 	%r846, [%rd8+148];
	xor.b32  	%r1123, %r1123, %r846;
	ld.global.u32 	%r847, [%rd8+152];
	xor.b32  	%r1122, %r1122, %r847;
	ld.global.u32 	%r848, [%rd8+156];
	xor.b32  	%r937, %r937, %r848;
$L__BB0_95:
	and.b32  	%r850, %r791, 256;
	setp.eq.s32 	%p52, %r850, 0;
	@%p52 bra 	$L__BB0_97;
	ld.global.u32 	%r851, [%rd8+160];
	xor.b32  	%r941, %r941, %r851;
	ld.global.u32 	%r852, [%rd8+164];
	xor.b32  	%r1124, %r1124, %r852;
	ld.global.u32 	%r853, [%rd8+168];
	xor.b32  	%r1123, %r1123, %r853;
	ld.global.u32 	%r854, [%rd8+172];
	xor.b32  	%r1122, %r1122, %r854;
	ld.global.u32 	%r855, [%rd8+176];
	xor.b32  	%r937, %r937, %r855;
$L__BB0_97:
	and.b32  	%r857, %r791, 512;
	setp.eq.s32 	%p53, %r857, 0;
	@%p53 bra 	$L__BB0_99;
	ld.global.u32 	%r858, [%rd8+180];
	xor.b32  	%r941, %r941, %r858;
	ld.global.u32 	%r859, [%rd8+184];
	xor.b32  	%r1124, %r1124, %r859;
	ld.global.u32 	%r860, [%rd8+188];
	xor.b32  	%r1123, %r1123, %r860;
	ld.global.u32 	%r861, [%rd8+192];
	xor.b32  	%r1122, %r1122, %r861;
	ld.global.u32 	%r862, [%rd8+196];
	xor.b32  	%r937, %r937, %r862;
$L__BB0_99:
	and.b32  	%r864, %r791, 1024;
	setp.eq.s32 	%p54, %r864, 0;
	@%p54 bra 	$L__BB0_101;
	ld.global.u32 	%r865, [%rd8+200];
	xor.b32  	%r941, %r941, %r865;
	ld.global.u32 	%r866, [%rd8+204];
	xor.b32  	%r1124, %r1124, %r866;
	ld.global.u32 	%r867, [%rd8+208];
	xor.b32  	%r1123, %r1123, %r867;
	ld.global.u32 	%r868, [%rd8+212];
	xor.b32  	%r1122, %r1122, %r868;
	ld.global.u32 	%r869, [%rd8+216];
	xor.b32  	%r937, %r937, %r869;
$L__BB0_101:
	and.b32  	%r871, %r791, 2048;
	setp.eq.s32 	%p55, %r871, 0;
	@%p55 bra 	$L__BB0_103;
	ld.global.u32 	%r872, [%rd8+220];
	xor.b32  	%r941, %r941, %r872;
	ld.global.u32 	%r873, [%rd8+224];
	xor.b32  	%r1124, %r1124, %r873;
	ld.global.u32 	%r874, [%rd8+228];
	xor.b32  	%r1123, %r1123, %r874;
	ld.global.u32 	%r875, [%rd8+232];
	xor.b32  	%r1122, %r1122, %r875;
	ld.global.u32 	%r876, [%rd8+236];
	xor.b32  	%r937, %r937, %r876;
$L__BB0_103:
	and.b32  	%r878, %r791, 4096;
	setp.eq.s32 	%p56, %r878, 0;
	@%p56 bra 	$L__BB0_105;
	ld.global.u32 	%r879, [%rd8+240];
	xor.b32  	%r941, %r941, %r879;
	ld.global.u32 	%r880, [%rd8+244];
	xor.b32  	%r1124, %r1124, %r880;
	ld.global.u32 	%r881, [%rd8+248];
	xor.b32  	%r1123, %r1123, %r881;
	ld.global.u32 	%r882, [%rd8+252];
	xor.b32  	%r1122, %r1122, %r882;
	ld.global.u32 	%r883, [%rd8+256];
	xor.b32  	%r937, %r937, %r883;
$L__BB0_105:
	and.b32  	%r885, %r791, 8192;
	setp.eq.s32 	%p57, %r885, 0;
	@%p57 bra 	$L__BB0_107;
	ld.global.u32 	%r886, [%rd8+260];
	xor.b32  	%r941, %r941, %r886;
	ld.global.u32 	%r887, [%rd8+264];
	xor.b32  	%r1124, %r1124, %r887;
	ld.global.u32 	%r888, [%rd8+268];
	xor.b32  	%r1123, %r1123, %r888;
	ld.global.u32 	%r889, [%rd8+272];
	xor.b32  	%r1122, %r1122, %r889;
	ld.global.u32 	%r890, [%rd8+276];
	xor.b32  	%r937, %r937, %r890;
$L__BB0_107:
	and.b32  	%r892, %r791, 16384;
	setp.eq.s32 	%p58, %r892, 0;
	@%p58 bra 	$L__BB0_109;
	ld.global.u32 	%r893, [%rd8+280];
	xor.b32  	%r941, %r941, %r893;
	ld.global.u32 	%r894, [%rd8+284];
	xor.b32  	%r1124, %r1124, %r894;
	ld.global.u32 	%r895, [%rd8+288];
	xor.b32  	%r1123, %r1123, %r895;
	ld.global.u32 	%r896, [%rd8+292];
	xor.b32  	%r1122, %r1122, %r896;
	ld.global.u32 	%r897, [%rd8+296];
	xor.b32  	%r937, %r937, %r897;
$L__BB0_109:
	and.b32  	%r899, %r791, 32768;
	setp.eq.s32 	%p59, %r899, 0;
	@%p59 bra 	$L__BB0_111;
	ld.global.u32 	%r900, [%rd8+300];
	xor.b32  	%r941, %r941, %r900;
	ld.global.u32 	%r901, [%rd8+304];
	xor.b32  	%r1124, %r1124, %r901;
	ld.global.u32 	%r902, [%rd8+308];
	xor.b32  	%r1123, %r1123, %r902;
	ld.global.u32 	%r903, [%rd8+312];
	xor.b32  	%r1122, %r1122, %r903;
	ld.global.u32 	%r904, [%rd8+316];
	xor.b32  	%r937, %r937, %r904;
$L__BB0_111:
	add.s32 	%r1120, %r1120, 16;
	setp.ne.s32 	%p60, %r1120, 32;
	@%p60 bra 	$L__BB0_79;
	mad.lo.s32 	%r905, %r1114, -31, %r366;
	add.s32 	%r1114, %r905, 1;
	setp.ne.s32 	%p61, %r1114, 5;
	@%p61 bra 	$L__BB0_78;
	st.local.u32 	[%rd1+4], %r941;
	st.local.v2.u32 	[%rd1+8], {%r1124, %r1123};
	st.local.v2.u32 	[%rd1+16], {%r1122, %r937};
$L__BB0_114:
	shr.u64 	%rd27, %rd3, 2;
	add.s32 	%r924, %r924, 1;
	setp.gt.u64 	%p62, %rd3, 3;
	@%p62 bra 	$L__BB0_2;
$L__BB0_115:
	cvta.to.global.u64 	%rd24, %rd10;
	shr.u32 	%r906, %r941, 2;
	xor.b32  	%r907, %r906, %r941;
	shl.b32 	%r908, %r937, 4;
	shl.b32 	%r909, %r907, 1;
	xor.b32  	%r910, %r909, %r908;
	xor.b32  	%r911, %r910, %r907;
	xor.b32  	%r912, %r911, %r937;
	add.s32 	%r913, %r1, %r912;
	add.s32 	%r914, %r913, 362437;
	mul.hi.u32 	%r915, %r914, 1148159575;
	sub.s32 	%r916, %r914, %r915;
	shr.u32 	%r917, %r916, 1;
	add.s32 	%r918, %r917, %r915;
	shr.u32 	%r919, %r918, 6;
	mul.lo.s32 	%r920, %r919, 101;
	sub.s32 	%r921, %r914, %r920;
	shl.b64 	%rd25, %rd2, 2;
	add.s64 	%rd26, %rd24, %rd25;
	st.global.u32 	[%rd26], %r921;
	ret;

}
	// .globl	_Z4setBPiy
.visible .entry _Z4setBPiy(
	.param .u64 .ptr .align 1 _Z4setBPiy_param_0,
	.param .u64 _Z4setBPiy_param_1
)
{
	.local .align 8 .b8 	__local_depot1[48];
	.reg .b64 	%SP;
	.reg .b64 	%SPL;
	.reg .pred 	%p<63>;
	.reg .b32 	%r<1205>;
	.reg .b64 	%rd<28>;

	mov.u64 	%SPL, __local_depot1;
	ld.param.u64 	%rd10, [_Z4setBPiy_param_0];
	ld.param.u64 	%rd11, [_Z4setBPiy_param_1];
	add.u64 	%rd1, %SPL, 0;
	mov.u32 	%r540, %tid.x;
	mov.u32 	%r541, %ctaid.x;
	mov.u32 	%r542, %ntid.x;
	mad.lo.s32 	%r543, %r541, %r542, %r540;
	cvt.s64.s32 	%rd2, %r543;
	cvt.u32.u64 	%r544, %rd11;
	xor.b32  	%r545, %r544, -1429050551;
	mul.lo.s32 	%r546, %r545, 1099087573;
	{ .reg .b32 tmp; mov.b64 {tmp, %r547}, %rd11; }
	xor.b32  	%r548, %r547, -136515619;
	mul.lo.s32 	%r549, %r548, -1703105765;
	add.s32 	%r550, %r546, %r549;
	add.s32 	%r1, %r550, 6615241;
	add.s32 	%r941, %r546, 123456789;
	st.local.v2.u32 	[%rd1], {%r1, %r941};
	xor.b32  	%r551, %r546, 362436069;
	add.s32 	%r552, %r549, 521288629;
	st.local.v2.u32 	[%rd1+8], {%r551, %r552};
	xor.b32  	%r553, %r549, 88675123;
	add.s32 	%r937, %r546, 5783321;
	st.local.v2.u32 	[%rd1+16], {%r553, %r937};
	setp.eq.s32 	%p1, %r543, 0;
	@%p1 bra 	$L__BB1_115;
	mov.b32 	%r924, 0;
	mov.u64 	%rd27, %rd2;
$L__BB1_2:
	mov.u64 	%rd3, %rd27;
	and.b64  	%rd4, %rd3, 3;
	setp.eq.s64 	%p2, %rd4, 0;
	@%p2 bra 	$L__BB1_114;
	mul.wide.u32 	%rd13, %r924, 3200;
	mov.u64 	%rd14, precalc_xorwow_matrix;
	add.s64 	%rd5, %rd14, %rd13;
	mov.b32 	%r937, 0;
	mov.u32 	%r938, %r937;
	mov.u32 	%r939, %r937;
	mov.u32 	%r940, %r937;
	mov.u32 	%r941, %r937;
	mov.u32 	%r930, %r937;
$L__BB1_4:
	mul.wide.u32 	%rd15, %r930, 4;
	add.s64 	%rd16, %rd1, %rd15;
	ld.local.u32 	%r13, [%rd16+4];
	shl.b32 	%r14, %r930, 5;
	mov.b32 	%r936, 0;
$L__BB1_5:
	.pragma "nounroll";
	shr.u32 	%r557, %r13, %r936;
	and.b32  	%r558, %r557, 1;
	setp.eq.b32 	%p3, %r558, 1;
	not.pred 	%p4, %p3;
	add.s32 	%r559, %r14, %r936;
	mul.lo.s32 	%r560, %r559, 5;
	mul.wide.u32 	%rd17, %r560, 4;
	add.s64 	%rd6, %rd5, %rd17;
	@%p4 bra 	$L__BB1_7;
	ld.global.u32 	%r561, [%rd6];
	xor.b32  	%r941, %r941, %r561;
	ld.global.u32 	%r562, [%rd6+4];
	xor.b32  	%r940, %r940, %r562;
	ld.global.u32 	%r563, [%rd6+8];
	xor.b32  	%r939, %r939, %r563;
	ld.global.u32 	%r564, [%rd6+12];
	xor.b32  	%r938, %r938, %r564;
	ld.global.u32 	%r565, [%rd6+16];
	xor.b32  	%r937, %r937, %r565;
$L__BB1_7:
	and.b32  	%r567, %r557, 2;
	setp.eq.s32 	%p5, %r567, 0;
	@%p5 bra 	$L__BB1_9;
	ld.global.u32 	%r568, [%rd6+20];
	xor.b32  	%r941, %r941, %r568;
	ld.global.u32 	%r569, [%rd6+24];
	xor.b32  	%r940, %r940, %r569;
	ld.global.u32 	%r570, [%rd6+28];
	xor.b32  	%r939, %r939, %r570;
	ld.global.u32 	%r571, [%rd6+32];
	xor.b32  	%r938, %r938, %r571;
	ld.global.u32 	%r572, [%rd6+36];
	xor.b32  	%r937, %r937, %r572;
$L__BB1_9:
	and.b32  	%r574, %r557, 4;
	setp.eq.s32 	%p6, %r574, 0;
	@%p6 bra 	$L__BB1_11;
	ld.global.u32 	%r575, [%rd6+40];
	xor.b32  	%r941, %r941, %r575;
	ld.global.u32 	%r576, [%rd6+44];
	xor.b32  	%r940, %r940, %r576;
	ld.global.u32 	%r577, [%rd6+48];
	xor.b32  	%r939, %r939, %r577;
	ld.global.u32 	%r578, [%rd6+52];
	xor.b32  	%r938, %r938, %r578;
	ld.global.u32 	%r579, [%rd6+56];
	xor.b32  	%r937, %r937, %r579;
$L__BB1_11:
	and.b32  	%r581, %r557, 8;
	setp.eq.s32 	%p7, %r581, 0;
	@%p7 bra 	$L__BB1_13;
	ld.global.u32 	%r582, [%rd6+60];
	xor.b32  	%r941, %r941, %r582;
	ld.global.u32 	%r583, [%rd6+64];
	xor.b32  	%r940, %r940, %r583;
	ld.global.u32 	%r584, [%rd6+68];
	xor.b32  	%r939, %r939, %r584;
	ld.global.u32 	%r585, [%rd6+72];
	xor.b32  	%r938, %r938, %r585;
	ld.global.u32 	%r586, [%rd6+76];
	xor.b32  	%r937, %r937, %r586;
$L__BB1_13:
	and.b32  	%r588, %r557, 16;
	setp.eq.s32 	%p8, %r588, 0;
	@%p8 bra 	$L__BB1_15;
	ld.global.u32 	%r589, [%rd6+80];
	xor.b32  	%r941, %r941, %r589;
	ld.global.u32 	%r590, [%rd6+84];
	xor.b32  	%r940, %r940, %r590;
	ld.global.u32 	%r591, [%rd6+88];
	xor.b32  	%r939, %r939, %r591;
	ld.global.u32 	%r592, [%rd6+92];
	xor.b32  	%r938, %r938, %r592;
	ld.global.u32 	%r593, [%rd6+96];
	xor.b32  	%r937, %r937, %r593;
$L__BB1_15:
	and.b32  	%r595, %r557, 32;
	setp.eq.s32 	%p9, %r595, 0;
	@%p9 bra 	$L__BB1_17;
	ld.global.u32 	%r596, [%rd6+100];
	xor.b32  	%r941, %r941, %r596;
	ld.global.u32 	%r597, [%rd6+104];
	xor.b32  	%r940, %r940, %r597;
	ld.global.u32 	%r598, [%rd6+108];
	xor.b32  	%r939, %r939, %r598;
	ld.global.u32 	%r599, [%rd6+112];
	xor.b32  	%r938, %r938, %r599;
	ld.global.u32 	%r600, [%rd6+116];
	xor.b32  	%r937, %r937, %r600;
$L__BB1_17:
	and.b32  	%r602, %r557, 64;
	setp.eq.s32 	%p10, %r602, 0;
	@%p10 bra 	$L__BB1_19;
	ld.global.u32 	%r603, [%rd6+120];
	xor.b32  	%r941, %r941, %r603;
	ld.global.u32 	%r604, [%rd6+124];
	xor.b32  	%r940, %r940, %r604;
	ld.global.u32 	%r605, [%rd6+128];
	xor.b32  	%r939, %r939, %r605;
	ld.global.u32 	%r606, [%rd6+132];
	xor.b32  	%r938, %r938, %r606;
	ld.global.u32 	%r607, [%rd6+136];
	xor.b32  	%r937, %r937, %r607;
$L__BB1_19:
	and.b32  	%r609, %r557, 128;
	setp.eq.s32 	%p11, %r609, 0;
	@%p11 bra 	$L__BB1_21;
	ld.global.u32 	%r610, [%rd6+140];
	xor.b32  	%r941, %r941, %r610;
	ld.global.u32 	%r611, [%rd6+144];
	xor.b32  	%r940, %r940, %r611;
	ld.global.u32 	%r612, [%rd6+148];
	xor.b32  	%r939, %r939, %r612;
	ld.global.u32 	%r613, [%rd6+152];
	xor.b32  	%r938, %r938, %r613;
	ld.global.u32 	%r614, [%rd6+156];
	xor.b32  	%r937, %r937, %r614;
$L__BB1_21:
	and.b32  	%r616, %r557, 256;
	setp.eq.s32 	%p12, %r616, 0;
	@%p12 bra 	$L__BB1_23;
	ld.global.u32 	%r617, [%rd6+160];
	xor.b32  	%r941, %r941, %r617;
	ld.global.u32 	%r618, [%rd6+164];
	xor.b32  	%r940, %r940, %r618;
	ld.global.u32 	%r619, [%rd6+168];
	xor.b32  	%r939, %r939, %r619;
	ld.global.u32 	%r620, [%rd6+172];
	xor.b32  	%r938, %r938, %r620;
	ld.global.u32 	%r621, [%rd6+176];
	xor.b32  	%r937, %r937, %r621;
$L__BB1_23:
	and.b32  	%r623, %r557, 512;
	setp.eq.s32 	%p13, %r623, 0;
	@%p13 bra 	$L__BB1_25;
	ld.global.u32 	%r624, [%rd6+180];
	xor.b32  	%r941, %r941, %r624;
	ld.global.u32 	%r625, [%rd6+184];
	xor.b32  	%r940, %r940, %r625;
	ld.global.u32 	%r626, [%rd6+188];
	xor.b32  	%r939, %r939, %r626;
	ld.global.u32 	%r627, [%rd6+192];
	xor.b32  	%r938, %r938, %r627;
	ld.global.u32 	%r628, [%rd6+196];
	xor.b32  	%r937, %r937, %r628;
$L__BB1_25:
	and.b32  	%r630, %r557, 1024;
	setp.eq.s32 	%p14, %r630, 0;
	@%p14 bra 	$L__BB1_27;
	ld.global.u32 	%r631, [%rd6+200];
	xor.b32  	%r941, %r941, %r631;
	ld.global.u32 	%r632, [%rd6+204];
	xor.b32  	%r940, %r940, %r632;
	ld.global.u32 	%r633, [%rd6+208];
	xor.b32  	%r939, %r939, %r633;
	ld.global.u32 	%r634, [%rd6+212];
	xor.b32  	%r938, %r938, %r634;
	ld.global.u32 	%r635, [%rd6+216];
	xor.b32  	%r937, %r937, %r635;
$L__BB1_27:
	and.b32  	%r637, %r557, 2048;
	setp.eq.s32 	%p15, %r637, 0;
	@%p15 bra 	$L__BB1_29;
	ld.global.u32 	%r638, [%rd6+220];
	xor.b32  	%r941, %r941, %r638;
	ld.global.u32 	%r639, [%rd6+224];
	xor.b32  	%r940, %r940, %r639;
	ld.global.u32 	%r640, [%rd6+228];
	xor.b32  	%r939, %r939, %r640;
	ld.global.u32 	%r641, [%rd6+232];
	xor.b32  	%r938, %r938, %r641;
	ld.global.u32 	%r642, [%rd6+236];
	xor.b32  	%r937, %r937, %r642;
$L__BB1_29:
	and.b32  	%r644, %r557, 4096;
	setp.eq.s32 	%p16, %r644, 0;
	@%p16 bra 	$L__BB1_31;
	ld.global.u32 	%r645, [%rd6+240];
	xor.b32  	%r941, %r941, %r645;
	ld.global.u32 	%r646, [%rd6+244];
	xor.b32  	%r940, %r940, %r646;
	ld.global.u32 	%r647, [%rd6+248];
	xor.b32  	%r939, %r939, %r647;
	ld.global.u32 	%r648, [%rd6+252];
	xor.b32  	%r938, %r938, %r648;
	ld.global.u32 	%r649, [%rd6+256];
	xor.b32  	%r937, %r937, %r649;
$L__BB1_31:
	and.b32  	%r651, %r557, 8192;
	setp.eq.s32 	%p17, %r651, 0;
	@%p17 bra 	$L__BB1_33;
	ld.global.u32 	%r652, [%rd6+260];
	xor.b32  	%r941, %r941, %r652;
	ld.global.u32 	%r653, [%rd6+264];
	xor.b32  	%r940, %r940, %r653;
	ld.global.u32 	%r654, [%rd6+268];
	xor.b32  	%r939, %r939, %r654;
	ld.global.u32 	%r655, [%rd6+272];
	xor.b32  	%r938, %r938, %r655;
	ld.global.u32 	%r656, [%rd6+276];
	xor.b32  	%r937, %r937, %r656;
$L__BB1_33:
	and.b32  	%r658, %r557, 16384;
	setp.eq.s32 	%p18, %r658, 0;
	@%p18 bra 	$L__BB1_35;
	ld.global.u32 	%r659, [%rd6+280];
	xor.b32  	%r941, %r941, %r659;
	ld.global.u32 	%r660, [%rd6+284];
	xor.b32  	%r940, %r940, %r660;
	ld.global.u32 	%r661, [%rd6+288];
	xor.b32  	%r939, %r939, %r661;
	ld.global.u32 	%r662, [%rd6+292];
	xor.b32  	%r938, %r938, %r662;
	ld.global.u32 	%r663, [%rd6+296];
	xor.b32  	%r937, %r937, %r663;
$L__BB1_35:
	and.b32  	%r665, %r557, 32768;
	setp.eq.s32 	%p19, %r665, 0;
	@%p19 bra 	$L__BB1_37;
	ld.global.u32 	%r666, [%rd6+300];
	xor.b32  	%r941, %r941, %r666;
	ld.global.u32 	%r667, [%rd6+304];
	xor.b32  	%r940, %r940, %r667;
	ld.global.u32 	%r668, [%rd6+308];
	xor.b32  	%r939, %r939, %r668;
	ld.global.u32 	%r669, [%rd6+312];
	xor.b32  	%r938, %r938, %r669;
	ld.global.u32 	%r670, [%rd6+316];
	xor.b32  	%r937, %r937, %r670;
$L__BB1_37:
	add.s32 	%r936, %r936, 16;
	setp.ne.s32 	%p20, %r936, 32;
	@%p20 bra 	$L__BB1_5;
	mad.lo.s32 	%r671, %r930, -31, %r14;
	add.s32 	%r930, %r671, 1;
	setp.ne.s32 	%p21, %r930, 5;
	@%p21 bra 	$L__BB1_4;
	st.local.u32 	[%rd1+4], %r941;
	st.local.v2.u32 	[%rd1+8], {%r940, %r939};
	st.local.v2.u32 	[%rd1+16], {%r938, %r937};
	setp.eq.s64 	%p22, %rd4, 1;
	@%p22 bra 	$L__BB1_114;
	mov.b32 	%r937, 0;
	mov.u32 	%r1030, %r937;
	mov.u32 	%r1031, %r937;
	mov.u32 	%r1032, %r937;
	mov.u32 	%r941, %r937;
	mov.u32 	%r1022, %r937;
$L__BB1_41:
	mul.wide.u32 	%rd18, %r1022, 4;
	add.s64 	%rd19, %rd1, %rd18;
	ld.local.u32 	%r189, [%rd19+4];
	shl.b32 	%r190, %r1022, 5;
	mov.b32 	%r1028, 0;
$L__BB1_42:
	.pragma "nounroll";
	shr.u32 	%r674, %r189, %r1028;
	and.b32  	%r675, %r674, 1;
	setp.eq.b32 	%p23, %r675, 1;
	not.pred 	%p24, %p23;
	add.s32 	%r676, %r190, %r1028;
	mul.lo.s32 	%r677, %r676, 5;
	mul.wide.u32 	%rd20, %r677, 4;
	add.s64 	%rd7, %rd5, %rd20;
	@%p24 bra 	$L__BB1_44;
	ld.global.u32 	%r678, [%rd7];
	xor.b32  	%r941, %r941, %r678;
	ld.global.u32 	%r679, [%rd7+4];
	xor.b32  	%r1032, %r1032, %r679;
	ld.global.u32 	%r680, [%rd7+8];
	xor.b32  	%r1031, %r1031, %r680;
	ld.global.u32 	%r681, [%rd7+12];
	xor.b32  	%r1030, %r1030, %r681;
	ld.global.u32 	%r682, [%rd7+16];
	xor.b32  	%r937, %r937, %r682;
$L__BB1_44:
	and.b32  	%r684, %r674, 2;
	setp.eq.s32 	%p25, %r684, 0;
	@%p25 bra 	$L__BB1_46;
	ld.global.u32 	%r685, [%rd7+20];
	xor.b32  	%r941, %r941, %r685;
	ld.global.u32 	%r686, [%rd7+24];
	xor.b32  	%r1032, %r1032, %r686;
	ld.global.u32 	%r687, [%rd7+28];
	xor.b32  	%r1031, %r1031, %r687;
	ld.global.u32 	%r688, [%rd7+32];
	xor.b32  	%r1030, %r1030, %r688;
	ld.global.u32 	%r689, [%rd7+36];
	xor.b32  	%r937, %r937, %r689;
$L__BB1_46:
	and.b32  	%r691, %r674, 4;
	setp.eq.s32 	%p26, %r691, 0;
	@%p26 bra 	$L__BB1_48;
	ld.global.u32 	%r692, [%rd7+40];
	xor.b32  	%r941, %r941, %r692;
	ld.global.u32 	%r693, [%rd7+44];
	xor.b32  	%r1032, %r1032, %r693;
	ld.global.u32 	%r694, [%rd7+48];
	xor.b32  	%r1031, %r1031, %r694;
	ld.global.u32 	%r695, [%rd7+52];
	xor.b32  	%r1030, %r1030, %r695;
	ld.global.u32 	%r696, [%rd7+56];
	xor.b32  	%r937, %r937, %r696;
$L__BB1_48:
	and.b32  	%r698, %r674, 8;
	setp.eq.s32 	%p27, %r698, 0;
	@%p27 bra 	$L__BB1_50;
	ld.global.u32 	%r699, [%rd7+60];
	xor.b32  	%r941, %r941, %r699;
	ld.global.u32 	%r700, [%rd7+64];
	xor.b32  	%r1032, %r1032, %r700;
	ld.global.u32 	%r701, [%rd7+68];
	xor.b32  	%r1031, %r1031, %r701;
	ld.global.u32 	%r702, [%rd7+72];
	xor.b32  	%r1030, %r1030, %r702;
	ld.global.u32 	%r703, [%rd7+76];
	xor.b32  	%r937, %r937, %r703;
$L__BB1_50:
	and.b32  	%r705, %r674, 16;
	setp.eq.s32 	%p28, %r705, 0;
	@%p28 bra 	$L__BB1_52;
	ld.global.u32 	%r706, [%rd7+80];
	xor.b32  	%r941, %r941, %r706;
	ld.global.u32 	%r707, [%rd7+84];
	xor.b32  	%r1032, %r1032, %r707;
	ld.global.u32 	%r708, [%rd7+88];
	xor.b32  	%r1031, %r1031, %r708;
	ld.global.u32 	%r709, [%rd7+92];
	xor.b32  	%r1030, %r1030, %r709;
	ld.global.u32 	%r710, [%rd7+96];
	xor.b32  	%r937, %r937, %r710;
$L__BB1_52:
	and.b32  	%r712, %r674, 32;
	setp.eq.s32 	%p29, %r712, 0;
	@%p29 bra 	$L__BB1_54;
	ld.global.u32 	%r713, [%rd7+100];
	xor.b32  	%r941, %r941, %r713;
	ld.global.u32 	%r714, [%rd7+104];
	xor.b32  	%r1032, %r1032, %r714;
	ld.global.u32 	%r715, [%rd7+108];
	xor.b32  	%r1031, %r1031, %r715;
	ld.global.u32 	%r716, [%rd7+112];
	xor.b32  	%r1030, %r1030, %r716;
	ld.global.u32 	%r717, [%rd7+116];
	xor.b32  	%r937, %r937, %r717;
$L__BB1_54:
	and.b32  	%r719, %r674, 64;
	setp.eq.s32 	%p30, %r719, 0;
	@%p30 bra 	$L__BB1_56;
	ld.global.u32 	%r720, [%rd7+120];
	xor.b32  	%r941, %r941, %r720;
	ld.global.u32 	%r721, [%rd7+124];
	xor.b32  	%r1032, %r1032, %r721;
	ld.global.u32 	%r722, [%rd7+128];
	xor.b32  	%r1031, %r1031, %r722;
	ld.global.u32 	%r723, [%rd7+132];
	xor.b32  	%r1030, %r1030, %r723;
	ld.global.u32 	%r724, [%rd7+136];
	xor.b32  	%r937, %r937, %r724;
$L__BB1_56:
	and.b32  	%r726, %r674, 128;
	setp.eq.s32 	%p31, %r726, 0;
	@%p31 bra 	$L__BB1_58;
	ld.global.u32 	%r727, [%rd7+140];
	xor.b32  	%r941, %r941, %r727;
	ld.global.u32 	%r728, [%rd7+144];
	xor.b32  	%r1032, %r1032, %r728;
	ld.global.u32 	%r729, [%rd7+148];
	xor.b32  	%r1031, %r1031, %r729;
	ld.global.u32 	%r730, [%rd7+152];
	xor.b32  	%r1030, %r1030, %r730;
	ld.global.u32 	%r731, [%rd7+156];
	xor.b32  	%r937, %r937, %r731;
$L__BB1_58:
	and.b32  	%r733, %r674, 256;
	setp.eq.s32 	%p32, %r733, 0;
	@%p32 bra 	$L__BB1_60;
	ld.global.u32 	%r734, [%rd7+160];
	xor.b32  	%r941, %r941, %r734;
	ld.global.u32 	%r735, [%rd7+164];
	xor.b32  	%r1032, %r1032, %r735;
	ld.global.u32 	%r736, [%rd7+168];
	xor.b32  	%r1031, %r1031, %r736;
	ld.global.u32 	%r737, [%rd7+172];
	xor.b32  	%r1030, %r1030, %r737;
	ld.global.u32 	%r738, [%rd7+176];
	xor.b32  	%r937, %r937, %r738;
$L__BB1_60:
	and.b32  	%r740, %r674, 512;
	setp.eq.s32 	%p33, %r740, 0;
	@%p33 bra 	$L__BB1_62;
	ld.global.u32 	%r741, [%rd7+180];
	xor.b32  	%r941, %r941, %r741;
	ld.global.u32 	%r742, [%rd7+184];
	xor.b32  	%r1032, %r1032, %r742;
	ld.global.u32 	%r743, [%rd7+188];
	xor.b32  	%r1031, %r1031, %r743;
	ld.global.u32 	%r744, [%rd7+192];
	xor.b32  	%r1030, %r1030, %r744;
	ld.global.u32 	%r745, [%rd7+196];
	xor.b32  	%r937, %r937, %r745;
$L__BB1_62:
	and.b32  	%r747, %r674, 1024;
	setp.eq.s32 	%p34, %r747, 0;
	@%p34 bra 	$L__BB1_64;
	ld.global.u32 	%r748, [%rd7+200];
	xor.b32  	%r941, %r941, %r748;
	ld.global.u32 	%r749, [%rd7+204];
	xor.b32  	%r1032, %r1032, %r749;
	ld.global.u32 	%r750, [%rd7+208];
	xor.b32  	%r1031, %r1031, %r750;
	ld.global.u32 	%r751, [%rd7+212];
	xor.b32  	%r1030, %r1030, %r751;
	ld.global.u32 	%r752, [%rd7+216];
	xor.b32  	%r937, %r937, %r752;
$L__BB1_64:
	and.b32  	%r754, %r674, 2048;
	setp.eq.s32 	%p35, %r754, 0;
	@%p35 bra 	$L__BB1_66;
	ld.global.u32 	%r755, [%rd7+220];
	xor.b32  	%r941, %r941, %r755;
	ld.global.u32 	%r756, [%rd7+224];
	xor.b32  	%r1032, %r1032, %r756;
	ld.global.u32 	%r757, [%rd7+228];
	xor.b32  	%r1031, %r1031, %r757;
	ld.global.u32 	%r758, [%rd7+232];
	xor.b32  	%r1030, %r1030, %r758;
	ld.global.u32 	%r759, [%rd7+236];
	xor.b32  	%r937, %r937, %r759;
$L__BB1_66:
	and.b32  	%r761, %r674, 4096;
	setp.eq.s32 	%p36, %r761, 0;
	@%p36 bra 	$L__BB1_68;
	ld.global.u32 	%r762, [%rd7+240];
	xor.b32  	%r941, %r941, %r762;
	ld.global.u32 	%r763, [%rd7+244];
	xor.b32  	%r1032, %r1032, %r763;
	ld.global.u32 	%r764, [%rd7+248];
	xor.b32  	%r1031, %r1031, %r764;
	ld.global.u32 	%r765, [%rd7+252];
	xor.b32  	%r1030, %r1030, %r765;
	ld.global.u32 	%r766, [%rd7+256];
	xor.b32  	%r937, %r937, %r766;
$L__BB1_68:
	and.b32  	%r768, %r674, 8192;
	setp.eq.s32 	%p37, %r768, 0;
	@%p37 bra 	$L__BB1_70;
	ld.global.u32 	%r769, [%rd7+260];
	xor.b32  	%r941, %r941, %r769;
	ld.global.u32 	%r770, [%rd7+264];
	xor.b32  	%r1032, %r1032, %r770;
	ld.global.u32 	%r771, [%rd7+268];
	xor.b32  	%r1031, %r1031, %r771;
	ld.global.u32 	%r772, [%rd7+272];
	xor.b32  	%r1030, %r1030, %r772;
	ld.global.u32 	%r773, [%rd7+276];
	xor.b32  	%r937, %r937, %r773;
$L__BB1_70:
	and.b32  	%r775, %r674, 16384;
	setp.eq.s32 	%p38, %r775, 0;
	@%p38 bra 	$L__BB1_72;
	ld.global.u32 	%r776, [%rd7+280];
	xor.b32  	%r941, %r941, %r776;
	ld.global.u32 	%r777, [%rd7+284];
	xor.b32  	%r1032, %r1032, %r777;
	ld.global.u32 	%r778, [%rd7+288];
	xor.b32  	%r1031, %r1031, %r778;
	ld.global.u32 	%r779, [%rd7+292];
	xor.b32  	%r1030, %r1030, %r779;
	ld.global.u32 	%r780, [%rd7+296];
	xor.b32  	%r937, %r937, %r780;
$L__BB1_72:
	and.b32  	%r782, %r674, 32768;
	setp.eq.s32 	%p39, %r782, 0;
	@%p39 bra 	$L__BB1_74;
	ld.global.u32 	%r783, [%rd7+300];
	xor.b32  	%r941, %r941, %r783;
	ld.global.u32 	%r784, [%rd7+304];
	xor.b32  	%r1032, %r1032, %r784;
	ld.global.u32 	%r785, [%rd7+308];
	xor.b32  	%r1031, %r1031, %r785;
	ld.global.u32 	%r786, [%rd7+312];
	xor.b32  	%r1030, %r1030, %r786;
	ld.global.u32 	%r787, [%rd7+316];
	xor.b32  	%r937, %r937, %r787;
$L__BB1_74:
	add.s32 	%r1028, %r1028, 16;
	setp.ne.s32 	%p40, %r1028, 32;
	@%p40 bra 	$L__BB1_42;
	mad.lo.s32 	%r788, %r1022, -31, %r190;
	add.s32 	%r1022, %r788, 1;
	setp.ne.s32 	%p41, %r1022, 5;
	@%p41 bra 	$L__BB1_41;
	st.local.u32 	[%rd1+4], %r941;
	st.local.v2.u32 	[%rd1+8], {%r1032, %r1031};
	st.local.v2.u32 	[%rd1+16], {%r1030, %r937};
	setp.ne.s64 	%p42, %rd4, 3;
	@%p42 bra 	$L__BB1_114;
	mov.b32 	%r937, 0;
	mov.u32 	%r1122, %r937;
	mov.u32 	%r1123, %r937;
	mov.u32 	%r1124, %r937;
	mov.u32 	%r941, %r937;
	mov.u32 	%r1114, %r937;
$L__BB1_78:
	mul.wide.u32 	%rd21, %r1114, 4;
	add.s64 	%rd22, %rd1, %rd21;
	ld.local.u32 	%r365, [%rd22+4];
	shl.b32 	%r366, %r1114, 5;
	mov.b32 	%r1120, 0;
$L__BB1_79:
	.pragma "nounroll";
	shr.u32 	%r791, %r365, %r1120;
	and.b32  	%r792, %r791, 1;
	setp.eq.b32 	%p43, %r792, 1;
	not.pred 	%p44, %p43;
	add.s32 	%r793, %r366, %r1120;
	mul.lo.s32 	%r794, %r793, 5;
	mul.wide.u32 	%rd23, %r794, 4;
	add.s64 	%rd8, %rd5, %rd23;
	@%p44 bra 	$L__BB1_81;
	ld.global.u32 	%r795, [%rd8];
	xor.b32  	%r941, %r941, %r795;
	ld.global.u32 	%r796, [%rd8+4];
	xor.b32  	%r1124, %r1124, %r796;
	ld.global.u32 	%r797, [%rd8+8];
	xor.b32  	%r1123, %r1123, %r797;
	ld.global.u32 	%r798, [%rd8+12];
	xor.b32  	%r1122, %r1122, %r798;
	ld.global.u32 	%r799, [%rd8+16];
	xor.b32  	%r937, %r937, %r799;
$L__BB1_81:
	and.b32  	%r801, %r791, 2;
	setp.eq.s32 	%p45, %r801, 0;
	@%p45 bra 	$L__BB1_83;
	ld.global.u32 	%r802, [%rd8+20];
	xor.b32  	%r941, %r941, %r802;
	ld.global.u32 	%r803, [%rd8+24];
	xor.b32  	%r1124, %r1124, %r803;
	ld.global.u32 	%r804, [%rd8+28];
	xor.b32  	%r1123, %r1123, %r804;
	ld.global.u32 	%r805, [%rd8+32];
	xor.b32  	%r1122, %r1122, %r805;
	ld.global.u32 	%r806, [%rd8+36];
	xor.b32  	%r937, %r937, %r806;
$L__BB1_83:
	and.b32  	%r808, %r791, 4;
	setp.eq.s32 	%p46, %r808, 0;
	@%p46 bra 	$L__BB1_85;
	ld.global.u32 	%r809, [%rd8+40];
	xor.b32  	%r941, %r941, %r809;
	ld.global.u32 	%r810, [%rd8+44];
	xor.b32  	%r1124, %r1124, %r810;
	ld.global.u32 	%r811, [%rd8+48];
	xor.b32  	%r1123, %r1123, %r811;
	ld.global.u32 	%r812, [%rd8+52];
	xor.b32  	%r1122, %r1122, %r812;
	ld.global.u32 	%r813, [%rd8+56];
	xor.b32  	%r937, %r937, %r813;
$L__BB1_85:
	and.b32  	%r815, %r791, 8;
	setp.eq.s32 	%p47, %r815, 0;
	@%p47 bra 	$L__BB1_87;
	ld.global.u32 	%r816, [%rd8+60];
	xor.b32  	%r941, %r941, %r816;
	ld.global.u32 	%r817, [%rd8+64];
	xor.b32  	%r1124, %r1124, %r817;
	ld.global.u32 	%r818, [%rd8+68];
	xor.b32  	%r1123, %r1123, %r818;
	ld.global.u32 	%r819, [%rd8+72];
	xor.b32  	%r1122, %r1122, %r819;
	ld.global.u32 	%r820, [%rd8+76];
	xor.b32  	%r937, %r937, %r820;
$L__BB1_87:
	and.b32  	%r822, %r791, 16;
	setp.eq.s32 	%p48, %r822, 0;
	@%p48 bra 	$L__BB1_89;
	ld.global.u32 	%r823, [%rd8+80];
	xor.b32  	%r941, %r941, %r823;
	ld.global.u32 	%r824, [%rd8+84];
	xor.b32  	%r1124, %r1124, %r824;
	ld.global.u32 	%r825, [%rd8+88];
	xor.b32  	%r1123, %r1123, %r825;
	ld.global.u32 	%r826, [%rd8+92];
	xor.b32  	%r1122, %r1122, %r826;
	ld.global.u32 	%r827, [%rd8+96];
	xor.b32  	%r937, %r937, %r827;
$L__BB1_89:
	and.b32  	%r829, %r791, 32;
	setp.eq.s32 	%p49, %r829, 0;
	@%p49 bra 	$L__BB1_91;
	ld.global.u32 	%r830, [%rd8+100];
	xor.b32  	%r941, %r941, %r830;
	ld.global.u32 	%r831, [%rd8+104];
	xor.b32  	%r1124, %r1124, %r831;
	ld.global.u32 	%r832, [%rd8+108];
	xor.b32  	%r1123, %r1123, %r832;
	ld.global.u32 	%r833, [%rd8+112];
	xor.b32  	%r1122, %r1122, %r833;
	ld.global.u32 	%r834, [%rd8+116];
	xor.b32  	%r937, %r937, %r834;
$L__BB1_91:
	and.b32  	%r836, %r791, 64;
	setp.eq.s32 	%p50, %r836, 0;
	@%p50 bra 	$L__BB1_93;
	ld.global.u32 	%r837, [%rd8+120];
	xor.b32  	%r941, %r941, %r837;
	ld.global.u32 	%r838, [%rd8+124];
	xor.b32  	%r1124, %r1124, %r838;
	ld.global.u32 	%r839, [%rd8+128];
	xor.b32  	%r1123, %r1123, %r839;
	ld.global.u32 	%r840, [%rd8+132];
	xor.b32  	%r1122, %r1122, %r840;
	ld.global.u32 	%r841, [%rd8+136];
	xor.b32  	%r937, %r937, %r841;
$L__BB1_93:
	and.b32  	%r843, %r791, 128;
	setp.eq.s32 	%p51, %r843, 0;
	@%p51 bra 	$L__BB1_95;
	ld.global.u32 	%r844, [%rd8+140];
	xor.b32  	%r941, %r941, %r844;
	ld.global.u32 	%r845, [%rd8+144];
	xor.b32  	%r1124, %r1124, %r845;
	ld.global.u32 	%r846, [%rd8+148];
	xor.b32  	%r1123, %r1123, %r846;
	ld.global.u32 	%r847, [%rd8+152];
	xor.b32  	%r1122, %r1122, %r847;
	ld.global.u32 	%r848, [%rd8+156];
	xor.b32  	%r937, %r937, %r848;
$L__BB1_95:
	and.b32  	%r850, %r791, 256;
	setp.eq.s32 	%p52, %r850, 0;
	@%p52 bra 	$L__BB1_97;
	ld.global.u32 	%r851, [%rd8+160];
	xor.b32  	%r941, %r941, %r851;
	ld.global.u32 	%r852, [%rd8+164];
	xor.b32  	%r1124, %r1124, %r852;
	ld.global.u32 	%r853, [%rd8+168];
	xor.b32  	%r1123, %r1123, %r853;
	ld.global.u32 	%r854, [%rd8+172];
	xor.b32  	%r1122, %r1122, %r854;
	ld.global.u32 	%r855, [%rd8+176];
	xor.b32  	%r937, %r937, %r855;
$L__BB1_97:
	and.b32  	%r857, %r791, 512;
	setp.eq.s32 	%p53, %r857, 0;
	@%p53 bra 	$L__BB1_99;
	ld.global.u32 	%r858, [%rd8+180];
	xor.b32  	%r941, %r941, %r858;
	ld.global.u32 	%r859, [%rd8+184];
	xor.b32  	%r1124, %r1124, %r859;
	ld.global.u32 	%r860, [%rd8+188];
	xor.b32  	%r1123, %r1123, %r860;
	ld.global.u32 	%r861, [%rd8+192];
	xor.b32  	%r1122, %r1122, %r861;
	ld.global.u32 	%r862, [%rd8+196];
	xor.b32  	%r937, %r937, %r862;
$L__BB1_99:
	and.b32  	%r864, %r791, 1024;
	setp.eq.s32 	%p54, %r864, 0;
	@%p54 bra 	$L__BB1_101;
	ld.global.u32 	%r865, [%rd8+200];
	xor.b32  	%r941, %r941, %r865;
	ld.global.u32 	%r866, [%rd8+204];
	xor.b32  	%r1124, %r1124, %r866;
	ld.global.u32 	%r867, [%rd8+208];
	xor.b32  	%r1123, %r1123, %r867;
	ld.global.u32 	%r868, [%rd8+212];
	xor.b32  	%r1122, %r1122, %r868;
	ld.global.u32 	%r869, [%rd8+216];
	xor.b32  	%r937, %r937, %r869;
$L__BB1_101:
	and.b32  	%r871, %r791, 2048;
	setp.eq.s32 	%p55, %r871, 0;
	@%p55 bra 	$L__BB1_103;
	ld.global.u32 	%r872, [%rd8+220];
	xor.b32  	%r941, %r941, %r872;
	ld.global.u32 	%r873, [%rd8+224];
	xor.b32  	%r1124, %r1124, %r873;
	ld.global.u32 	%r874, [%rd8+228];
	xor.b32  	%r1123, %r1123, %r874;
	ld.global.u32 	%r875, [%rd8+232];
	xor.b32  	%r1122, %r1122, %r875;
	ld.global.u32 	%r876, [%rd8+236];
	xor.b32  	%r937, %r937, %r876;
$L__BB1_103:
	and.b32  	%r878, %r791, 4096;
	setp.eq.s32 	%p56, %r878, 0;
	@%p56 bra 	$L__BB1_105;
	ld.global.u32 	%r879, [%rd8+240];
	xor.b32  	%r941, %r941, %r879;
	ld.global.u32 	%r880, [%rd8+244];
	xor.b32  	%r1124, %r1124, %r880;
	ld.global.u32 	%r881, [%rd8+248];
	xor.b32  	%r1123, %r1123, %r881;
	ld.global.u32 	%r882, [%rd8+252];
	xor.b32  	%r1122, %r1122, %r882;
	ld.global.u32 	%r883, [%rd8+256];
	xor.b32  	%r937, %r937, %r883;
$L__BB1_105:
	and.b32  	%r885, %r791, 8192;
	setp.eq.s32 	%p57, %r885, 0;
	@%p57 bra 	$L__BB1_107;
	ld.global.u32 	%r886, [%rd8+260];
	xor.b32  	%r941, %r941, %r886;
	ld.global.u32 	%r887, [%rd8+264];
	xor.b32  	%r1124, %r1124, %r887;
	ld.global.u32 	%r888, [%rd8+268];
	xor.b32  	%r1123, %r1123, %r888;
	ld.global.u32 	%r889, [%rd8+272];
	xor.b32  	%r1122, %r1122, %r889;
	ld.global.u32 	%r890, [%rd8+276];
	xor.b32  	%r937, %r937, %r890;
$L__BB1_107:
	and.b32  	%r892, %r791, 16384;
	setp.eq.s32 	%p58, %r892, 0;
	@%p58 bra 	$L__BB1_109;
	ld.global.u32 	%r893, [%rd8+280];
	xor.b32  	%r941, %r941, %r893;
	ld.global.u32 	%r894, [%rd8+284];
	xor.b32  	%r1124, %r1124, %r894;
	ld.global.u32 	%r895, [%rd8+288];
	xor.b32  	%r1123, %r1123, %r895;
	ld.global.u32 	%r896, [%rd8+292];
	xor.b32  	%r1122, %r1122, %r896;
	ld.global.u32 	%r897, [%rd8+296];
	xor.b32  	%r937, %r937, %r897;
$L__BB1_109:
	and.b32  	%r899, %r791, 32768;
	setp.eq.s32 	%p59, %r899, 0;
	@%p59 bra 	$L__BB1_111;
	ld.global.u32 	%r900, [%rd8+300];
	xor.b32  	%r941, %r941, %r900;
	ld.global.u32 	%r901, [%rd8+304];
	xor.b32  	%r1124, %r1124, %r901;
	ld.global.u32 	%r902, [%rd8+308];
	xor.b32  	%r1123, %r1123, %r902;
	ld.global.u32 	%r903, [%rd8+312];
	xor.b32  	%r1122, %r1122, %r903;
	ld.global.u32 	%r904, [%rd8+316];
	xor.b32  	%r937, %r937, %r904;
$L__BB1_111:
	add.s32 	%r1120, %r1120, 16;
	setp.ne.s32 	%p60, %r1120, 32;
	@%p60 bra 	$L__BB1_79;
	mad.lo.s32 	%r905, %r1114, -31, %r366;
	add.s32 	%r1114, %r905, 1;
	setp.ne.s32 	%p61, %r1114, 5;
	@%p61 bra 	$L__BB1_78;
	st.local.u32 	[%rd1+4], %r941;
	st.local.v2.u32 	[%rd1+8], {%r1124, %r1123};
	st.local.v2.u32 	[%rd1+16], {%r1122, %r937};
$L__BB1_114:
	shr.u64 	%rd27, %rd3, 2;
	add.s32 	%r924, %r924, 1;
	setp.gt.u64 	%p62, %rd3, 3;
	@%p62 bra 	$L__BB1_2;
$L__BB1_115:
	cvta.to.global.u64 	%rd24, %rd10;
	shr.u32 	%r906, %r941, 2;
	xor.b32  	%r907, %r906, %r941;
	shl.b32 	%r908, %r937, 4;
	shl.b32 	%r909, %r907, 1;
	xor.b32  	%r910, %r909, %r908;
	xor.b32  	%r911, %r910, %r907;
	xor.b32  	%r912, %r911, %r937;
	add.s32 	%r913, %r1, %r912;
	add.s32 	%r914, %r913, 362437;
	mul.hi.u32 	%r915, %r914, 1148159575;
	sub.s32 	%r916, %r914, %r915;
	shr.u32 	%r917, %r916, 1;
	add.s32 	%r918, %r917, %r915;
	shr.u32 	%r919, %r918, 6;
	mul.lo.s32 	%r920, %r919, 101;
	sub.s32 	%r921, %r914, %r920;
	shl.b64 	%rd25, %rd2, 2;
	add.s64 	%rd26, %rd24, %rd25;
	st.global.u32 	[%rd26], %r921;
	ret;

}
	// .globl	_Z5multMPiS_S_
.visible .entry _Z5multMPiS_S_(
	.param .u64 .ptr .align 1 _Z5multMPiS_S__param_0,
	.param .u64 .ptr .align 1 _Z5multMPiS_S__param_1,
	.param .u64 .ptr .align 1 _Z5multMPiS_S__param_2
)
{
	.reg .pred 	%p<2>;
	.reg .b32 	%r<49>;
	.reg .b64 	%rd<32>;

	ld.param.u64 	%rd15, [_Z5multMPiS_S__param_1];
	ld.param.u64 	%rd16, [_Z5multMPiS_S__param_2];
	cvta.to.global.u64 	%rd17, %rd16;
	cvta.to.global.u64 	%rd31, %rd15;
	mov.u32 	%r10, %tid.x;
	mov.u32 	%r11, %ctaid.x;
	mov.u32 	%r12, %ntid.x;
	mul.lo.s32 	%r46, %r11, %r12;
	add.s32 	%r13, %r46, %r10;
	mul.wide.s32 	%rd18, %r13, 4;
	add.s64 	%rd2, %rd17, %rd18;
	ld.global.u32 	%r47, [%rd2];
	add.s32 	%r14, %r10, %r12;
	mul.wide.u32 	%rd3, %r14, 4;
	mul.wide.u32 	%rd4, %r12, 32;
	shl.b32 	%r15, %r12, 1;
	add.s32 	%r16, %r10, %r15;
	mul.wide.u32 	%rd5, %r16, 4;
	mad.lo.s32 	%r17, %r12, 3, %r10;
	mul.wide.u32 	%rd6, %r17, 4;
	shl.b32 	%r18, %r12, 2;
	add.s32 	%r19, %r10, %r18;
	mul.wide.u32 	%rd7, %r19, 4;
	mad.lo.s32 	%r20, %r12, 5, %r10;
	mul.wide.u32 	%rd8, %r20, 4;
	mad.lo.s32 	%r21, %r12, 6, %r10;
	mul.wide.u32 	%rd9, %r21, 4;
	mad.lo.s32 	%r22, %r12, 7, %r10;
	mul.wide.u32 	%rd10, %r22, 4;
	mul.wide.u32 	%rd11, %r10, 4;
	mov.b32 	%r48, 0;
$L__BB2_1:
	ld.param.u64 	%rd30, [_Z5multMPiS_S__param_0];
	mul.wide.s32 	%rd19, %r46, 4;
	cvta.to.global.u64 	%rd20, %rd30;
	add.s64 	%rd21, %rd20, %rd19;
	ld.global.u32 	%r23, [%rd21];
	add.s64 	%rd22, %rd31, %rd11;
	ld.global.u32 	%r24, [%rd22];
	mad.lo.s32 	%r25, %r24, %r23, %r47;
	st.global.u32 	[%rd2], %r25;
	ld.global.u32 	%r26, [%rd21+4];
	add.s64 	%rd23, %rd31, %rd3;
	ld.global.u32 	%r27, [%rd23];
	mad.lo.s32 	%r28, %r27, %r26, %r25;
	st.global.u32 	[%rd2], %r28;
	ld.global.u32 	%r29, [%rd21+8];
	add.s64 	%rd24, %rd31, %rd5;
	ld.global.u32 	%r30, [%rd24];
	mad.lo.s32 	%r31, %r30, %r29, %r28;
	st.global.u32 	[%rd2], %r31;
	ld.global.u32 	%r32, [%rd21+12];
	add.s64 	%rd25, %rd31, %rd6;
	ld.global.u32 	%r33, [%rd25];
	mad.lo.s32 	%r34, %r33, %r32, %r31;
	st.global.u32 	[%rd2], %r34;
	ld.global.u32 	%r35, [%rd21+16];
	add.s64 	%rd26, %rd31, %rd7;
	ld.global.u32 	%r36, [%rd26];
	mad.lo.s32 	%r37, %r36, %r35, %r34;
	st.global.u32 	[%rd2], %r37;
	ld.global.u32 	%r38, [%rd21+20];
	add.s64 	%rd27, %rd31, %rd8;
	ld.global.u32 	%r39, [%rd27];
	mad.lo.s32 	%r40, %r39, %r38, %r37;
	st.global.u32 	[%rd2], %r40;
	ld.global.u32 	%r41, [%rd21+24];
	add.s64 	%rd28, %rd31, %rd9;
	ld.global.u32 	%r42, [%rd28];
	mad.lo.s32 	%r43, %r42, %r41, %r40;
	st.global.u32 	[%rd2], %r43;
	ld.global.u32 	%r44, [%rd21+28];
	add.s64 	%rd29, %rd31, %rd10;
	ld.global.u32 	%r45, [%rd29];
	mad.lo.s32 	%r47, %r45, %r44, %r43;
	st.global.u32 	[%rd2], %r47;
	add.s32 	%r48, %r48, 8;
	add.s64 	%rd31, %rd31, %rd4;
	add.s32 	%r46, %r46, 8;
	setp.ne.s32 	%p1, %r48, 2000;
	@%p1 bra 	$L__BB2_1;
	ret;

}


// ===== COMPILED SASS (sm_100) =====

	.target	sm_100

	.elftype	@"ET_EXEC"


//--------------------- .note.nv.tkinfo           --------------------------
	.section	.note.nv.tkinfo,"",@"SHT_NOTE"
	.sectionflags	@"SHF_NOTE_NV_TKINFO"
	.tkinfo
        /*0018*/ 	.word	0x00000002
        /*0030*/ 	.string	""
        /*0030*/ 	.string	"ptxas"
        /*0030*/ 	.string	"Cuda compilation tools, release 13.0, V13.0.88"
        /*0030*/ 	.string	"Build cuda_13.0.r13.0/compiler.36424714_0"
        /*0030*/ 	.string	"-arch sm_100 -m 64 "



//--------------------- .note.nv.cuinfo           --------------------------
	.section	.note.nv.cuinfo,"",@"SHT_NOTE"
	.sectionflags	@"SHF_NOTE_NV_CUINFO"
        /*0018*/ 	.short	0x0002
        /*001a*/ 	.short	0x0064
        /*001c*/ 	.short	0x0082
	.zero		2


//--------------------- .nv.info                  --------------------------
	.section	.nv.info,"",@"SHT_CUDA_INFO"
	.align	4


	//----- nvinfo : EIATTR_REGCOUNT
	.align		4
        /*0000*/ 	.byte	0x04, 0x2f
        /*0002*/ 	.short	(.L_10 - .L_9)
	.align		4
.L_9:
        /*0004*/ 	.word	index@(_Z4setAPiy)
        /*0008*/ 	.word	0x0000001f


	//----- nvinfo : EIATTR_FRAME_SIZE
	.align		4
.L_10:
        /*000c*/ 	.byte	0x04, 0x11
        /*000e*/ 	.short	(.L_12 - .L_11)
	.align		4
.L_11:
        /*0010*/ 	.word	index@(_Z4setAPiy)
        /*0014*/ 	.word	0x00000030


	//----- nvinfo : EIATTR_REGCOUNT
	.align		4
.L_12:
        /*0018*/ 	.byte	0x04, 0x2f
        /*001a*/ 	.short	(.L_14 - .L_13)
	.align		4
.L_13:
        /*001c*/ 	.word	index@(_Z4setBPiy)
        /*0020*/ 	.word	0x0000001f


	//----- nvinfo : EIATTR_FRAME_SIZE
	.align		4
.L_14:
        /*0024*/ 	.byte	0x04, 0x11
        /*0026*/ 	.short	(.L_16 - .L_15)
	.align		4
.L_15:
        /*0028*/ 	.word	index@(_Z4setBPiy)
        /*002c*/ 	.word	0x00000030


	//----- nvinfo : EIATTR_REGCOUNT
	.align		4
.L_16:
        /*0030*/ 	.byte	0x04, 0x2f
        /*0032*/ 	.short	(.L_18 - .L_17)
	.align		4
.L_17:
        /*0034*/ 	.word	index@(_Z5multMPiS_S_)
        /*0038*/ 	.word	0x00000020


	//----- nvinfo : EIATTR_FRAME_SIZE
	.align		4
.L_18:
        /*003c*/ 	.byte	0x04, 0x11
        /*003e*/ 	.short	(.L_20 - .L_19)
	.align		4
.L_19:
        /*0040*/ 	.word	index@(_Z5multMPiS_S_)
        /*0044*/ 	.word	0x00000000


	//----- nvinfo : EIATTR_MIN_STACK_SIZE
	.align		4
.L_20:
        /*0048*/ 	.byte	0x04, 0x12
        /*004a*/ 	.short	(.L_22 - .L_21)
	.align		4
.L_21:
        /*004c*/ 	.word	index@(_Z5multMPiS_S_)
        /*0050*/ 	.word	0x00000000


	//----- nvinfo : EIATTR_MIN_STACK_SIZE
	.align		4
.L_22:
        /*0054*/ 	.byte	0x04, 0x12
        /*0056*/ 	.short	(.L_24 - .L_23)
	.align		4
.L_23:
        /*0058*/ 	.word	index@(_Z4setBPiy)
        /*005c*/ 	.word	0x00000030


	//----- nvinfo : EIATTR_MIN_STACK_SIZE
	.align		4
.L_24:
        /*0060*/ 	.byte	0x04, 0x12
        /*0062*/ 	.short	(.L_26 - .L_25)
	.align		4
.L_25:
        /*0064*/ 	.word	index@(_Z4setAPiy)
        /*0068*/ 	.word	0x00000030
.L_26:


//--------------------- .nv.compat                --------------------------
	.section	.nv.compat,"",@"SHT_CUDA_COMPAT_INFO"
	.align	4
        /*0000*/ 	.byte	0x02, 0x09, 0x00, 0x00, 0x02, 0x02, 0x01, 0x00, 0x02, 0x05, 0x05, 0x00, 0x03, 0x07, 0x01, 0x01
        /*0010*/ 	.byte	0x02, 0x03, 0x00, 0x00, 0x02, 0x06, 0x01, 0x00, 0x04, 0x0b, 0x08, 0x00, 0x09, 0x00, 0x00, 0x00
        /*0020*/ 	.byte	0x00, 0x00, 0x00, 0x00


//--------------------- .nv.info._Z5multMPiS_S_   --------------------------
	.section	.nv.info._Z5multMPiS_S_,"",@"SHT_CUDA_INFO"
	.sectionflags	@""
	.align	4


	//----- nvinfo : EIATTR_CUDA_API_VERSION
	.align		4
        /*0000*/ 	.byte	0x04, 0x37
        /*0002*/ 	.short	(.L_28 - .L_27)
.L_27:
        /*0004*/ 	.word	0x00000082


	//----- nvinfo : EIATTR_KPARAM_INFO
	.align		4
.L_28:
        /*0008*/ 	.byte	0x04, 0x17
        /*000a*/ 	.short	(.L_30 - .L_29)
.L_29:
        /*000c*/ 	.word	0x00000000
        /*0010*/ 	.short	0x0002
        /*0012*/ 	.short	0x0010
        /*0014*/ 	.byte	0x00, 0xf5, 0x21, 0x00


	//----- nvinfo : EIATTR_KPARAM_INFO
	.align		4
.L_30:
        /*0018*/ 	.byte	0x04, 0x17
        /*001a*/ 	.short	(.L_32 - .L_31)
.L_31:
        /*001c*/ 	.word	0x00000000
        /*0020*/ 	.short	0x0001
        /*0022*/ 	.short	0x0008
        /*0024*/ 	.byte	0x00, 0xf5, 0x21, 0x00


	//----- nvinfo : EIATTR_KPARAM_INFO
	.align		4
.L_32:
        /*0028*/ 	.byte	0x04, 0x17
        /*002a*/ 	.short	(.L_34 - .L_33)
.L_33:
        /*002c*/ 	.word	0x00000000
        /*0030*/ 	.short	0x0000
        /*0032*/ 	.short	0x0000
        /*0034*/ 	.byte	0x00, 0xf5, 0x21, 0x00


	//----- nvinfo : EIATTR_SPARSE_MMA_MASK
	.align		4
.L_34:
        /*0038*/ 	.byte	0x03, 0x50
        /*003a*/ 	.short	0x0000


	//----- nvinfo : EIATTR_MAXREG_COUNT
	.align		4
        /*003c*/ 	.byte	0x03, 0x1b
        /*003e*/ 	.short	0x00ff


	//----- nvinfo : EIATTR_MERCURY_ISA_VERSION
	.align		4
        /*0040*/ 	.byte	0x03, 0x5f
        /*0042*/ 	.short	0x0101


	//----- nvinfo : EIATTR_VRC_CTA_INIT_COUNT
	.align		4
        /*0044*/ 	.byte	0x02, 0x4a
	.zero		1
	.zero		1


	//----- nvinfo : EIATTR_EXIT_INSTR_OFFSETS
	.align		4
        /*0048*/ 	.byte	0x04, 0x1c
        /*004a*/ 	.short	(.L_36 - .L_35)


	//   ....[0]....
.L_35:
        /*004c*/ 	.word	0x00000ee0


	//----- nvinfo : EIATTR_CBANK_PARAM_SIZE
	.align		4
.L_36:
        /*0050*/ 	.byte	0x03, 0x19
        /*0052*/ 	.short	0x0018


	//----- nvinfo : EIATTR_PARAM_CBANK
	.align		4
        /*0054*/ 	.byte	0x04, 0x0a
        /*0056*/ 	.short	(.L_38 - .L_37)
	.align		4
.L_37:
        /*0058*/ 	.word	index@(.nv.constant0._Z5multMPiS_S_)
        /*005c*/ 	.short	0x0380
        /*005e*/ 	.short	0x0018


	//----- nvinfo : EIATTR_SW_WAR
	.align		4
.L_38:
        /*0060*/ 	.byte	0x04, 0x36
        /*0062*/ 	.short	(.L_40 - .L_39)
.L_39:
        /*0064*/ 	.word	0x00000008
.L_40:


//--------------------- .nv.info._Z4setBPiy       --------------------------
	.section	.nv.info._Z4setBPiy,"",@"SHT_CUDA_INFO"
	.sectionflags	@""
	.align	4


	//----- nvinfo : EIATTR_CUDA_API_VERSION
	.align		4
        /*0000*/ 	.byte	0x04, 0x37
        /*0002*/ 	.short	(.L_42 - .L_41)
.L_41:
        /*0004*/ 	.word	0x00000082


	//----- nvinfo : EIATTR_KPARAM_INFO
	.align		4
.L_42:
        /*0008*/ 	.byte	0x04, 0x17
        /*000a*/ 	.short	(.L_44 - .L_43)
.L_43:
        /*000c*/ 	.word	0x00000000
        /*0010*/ 	.short	0x0001
        /*0012*/ 	.short	0x0008
        /*0014*/ 	.byte	0x00, 0xf0, 0x21, 0x00


	//----- nvinfo : EIATTR_KPARAM_INFO
	.align		4
.L_44:
        /*0018*/ 	.byte	0x04, 0x17
        /*001a*/ 	.short	(.L_46 - .L_45)
.L_45:
        /*001c*/ 	.word	0x00000000
        /*0020*/ 	.short	0x0000
        /*0022*/ 	.short	0x0000
        /*0024*/ 	.byte	0x00, 0xf5, 0x21, 0x00


	//----- nvinfo : EIATTR_SPARSE_MMA_MASK
	.align		4
.L_46:
        /*0028*/ 	.byte	0x03, 0x50
        /*002a*/ 	.short	0x0000


	//----- nvinfo : EIATTR_MAXREG_COUNT
	.align		4
        /*002c*/ 	.byte	0x03, 0x1b
        /*002e*/ 	.short	0x00ff


	//----- nvinfo : EIATTR_MERCURY_ISA_VERSION
	.align		4
        /*0030*/ 	.byte	0x03, 0x5f
        /*0032*/ 	.short	0x0101


	//----- nvinfo : EIATTR_VRC_CTA_INIT_COUNT
	.align		4
        /*0034*/ 	.byte	0x02, 0x4a
	.zero		1
	.zero		1


	//----- nvinfo : EIATTR_EXIT_INSTR_OFFSETS
	.align		4
        /*0038*/ 	.byte	0x04, 0x1c
        /*003a*/ 	.short	(.L_48 - .L_47)


	//   ....[0]....
.L_47:
        /*003c*/ 	.word	0x000027c0


	//----- nvinfo : EIATTR_CRS_STACK_SIZE
	.align		4
.L_48:
        /*0040*/ 	.byte	0x04, 0x1e
        /*0042*/ 	.short	(.L_50 - .L_49)
.L_49:
        /*0044*/ 	.word	0x00000000


	//----- nvinfo : EIATTR_CBANK_PARAM_SIZE
	.align		4
.L_50:
        /*0048*/ 	.byte	0x03, 0x19
        /*004a*/ 	.short	0x0010


	//----- nvinfo : EIATTR_PARAM_CBANK
	.align		4
        /*004c*/ 	.byte	0x04, 0x0a
        /*004e*/ 	.short	(.L_52 - .L_51)
	.align		4
.L_51:
        /*0050*/ 	.word	index@(.nv.constant0._Z4setBPiy)
        /*0054*/ 	.short	0x0380
        /*0056*/ 	.short	0x0010


	//----- nvinfo : EIATTR_SW_WAR
	.align		4
.L_52:
        /*0058*/ 	.byte	0x04, 0x36
        /*005a*/ 	.short	(.L_54 - .L_53)
.L_53:
        /*005c*/ 	.word	0x00000008
.L_54:


//--------------------- .nv.info._Z4setAPiy       --------------------------
	.section	.nv.info._Z4setAPiy,"",@"SHT_CUDA_INFO"
	.sectionflags	@""
	.align	4


	//----- nvinfo : EIATTR_CUDA_API_VERSION
	.align		4
        /*0000*/ 	.byte	0x04, 0x37
        /*0002*/ 	.short	(.L_56 - .L_55)
.L_55:
        /*0004*/ 	.word	0x00000082


	//----- nvinfo : EIATTR_KPARAM_INFO
	.align		4
.L_56:
        /*0008*/ 	.byte	0x04, 0x17
        /*000a*/ 	.short	(.L_58 - .L_57)
.L_57:
        /*000c*/ 	.word	0x00000000
        /*0010*/ 	.short	0x0001
        /*0012*/ 	.short	0x0008
        /*0014*/ 	.byte	0x00, 0xf0, 0x21, 0x00


	//----- nvinfo : EIATTR_KPARAM_INFO
	.align		4
.L_58:
        /*0018*/ 	.byte	0x04, 0x17
        /*001a*/ 	.short	(.L_60 - .L_59)
.L_59:
        /*001c*/ 	.word	0x00000000
        /*0020*/ 	.short	0x0000
        /*0022*/ 	.short	0x0000
        /*0024*/ 	.byte	0x00, 0xf5, 0x21, 0x00


	//----- nvinfo : EIATTR_SPARSE_MMA_MASK
	.align		4
.L_60:
        /*0028*/ 	.byte	0x03, 0x50
        /*002a*/ 	.short	0x0000


	//----- nvinfo : EIATTR_MAXREG_COUNT
	.align		4
        /*002c*/ 	.byte	0x03, 0x1b
        /*002e*/ 	.short	0x00ff


	//----- nvinfo : EIATTR_MERCURY_ISA_VERSION
	.align		4
        /*0030*/ 	.byte	0x03, 0x5f
        /*0032*/ 	.short	0x0101


	//----- nvinfo : EIATTR_VRC_CTA_INIT_COUNT
	.align		4
        /*0034*/ 	.byte	0x02, 0x4a
	.zero		1
	.zero		1


	//----- nvinfo : EIATTR_EXIT_INSTR_OFFSETS
	.align		4
        /*0038*/ 	.byte	0x04, 0x1c
        /*003a*/ 	.short	(.L_62 - .L_61)


	//   ....[0]....
.L_61:
        /*003c*/ 	.word	0x000027c0


	//----- nvinfo : EIATTR_CRS_STACK_SIZE
	.align		4
.L_62:
        /*0040*/ 	.byte	0x04, 0x1e
        /*0042*/ 	.short	(.L_64 - .L_63)
.L_63:
        /*0044*/ 	.word	0x00000000


	//----- nvinfo : EIATTR_CBANK_PARAM_SIZE
	.align		4
.L_64:
        /*0048*/ 	.byte	0x03, 0x19
        /*004a*/ 	.short	0x0010


	//----- nvinfo : EIATTR_PARAM_CBANK
	.align		4
        /*004c*/ 	.byte	0x04, 0x0a
        /*004e*/ 	.short	(.L_66 - .L_65)
	.align		4
.L_65:
        /*0050*/ 	.word	index@(.nv.constant0._Z4setAPiy)
        /*0054*/ 	.short	0x0380
        /*0056*/ 	.short	0x0010


	//----- nvinfo : EIATTR_SW_WAR
	.align		4
.L_66:
        /*0058*/ 	.byte	0x04, 0x36
        /*005a*/ 	.short	(.L_68 - .L_67)
.L_67:
        /*005c*/ 	.word	0x00000008
.L_68:


//--------------------- .nv.callgraph             --------------------------
	.section	.nv.callgraph,"",@"SHT_CUDA_CALLGRAPH"
	.align	4
	.sectionentsize	8
	.align		4
        /*0000*/ 	.word	0x00000000
	.align		4
        /*0004*/ 	.word	0xffffffff
	.align		4
        /*0008*/ 	.word	0x00000000
	.align		4
        /*000c*/ 	.word	0xfffffffe
	.align		4
        /*0010*/ 	.word	0x00000000
	.align		4
        /*0014*/ 	.word	0xfffffffd
	.align		4
        /*0018*/ 	.word	0x00000000
	.align		4
        /*001c*/ 	.word	0xfffffffc


//--------------------- .nv.constant4             --------------------------
	.section	.nv.constant4,"a",@progbits
	.align	8
	.align		8
.nv.constant4:
        /*0000*/ 	.dword	precalc_xorwow_matrix
	.align		8
        /*0008*/ 	.dword	precalc_xorwow_offset_matrix
	.align		8
        /*0010*/ 	.dword	mrg32k3aM1
	.align		8
        /*0018*/ 	.dword	mrg32k3aM2
	.align		8
        /*0020*/ 	.dword	mrg32k3aM1SubSeq
	.align		8
        /*0028*/ 	.dword	mrg32k3aM2SubSeq
	.align		8
        /*0030*/ 	.dword	mrg32k3aM1Seq
	.align		8
        /*0038*/ 	.dword	mrg32k3aM2Seq


//--------------------- .nv.constant3             --------------------------
	.section	.nv.constant3,"a",@progbits
	.align	8
.nv.constant3:
	.type		__cr_lgamma_table,@object
	.size		__cr_lgamma_table,(.L_8 - __cr_lgamma_table)
__cr_lgamma_table:
        /*0000*/ 	.byte	0x00, 0x00, 0x00, 0x00, 0x00, 0x00, 0x00, 0x00, 0x00, 0x00, 0x00, 0x00, 0x00, 0x00, 0x00, 0x00
        /*0010*/ 	.byte	0xef, 0x39, 0xfa, 0xfe, 0x42, 0x2e, 0xe6, 0x3f, 0x02, 0x20, 0x2a, 0xfa, 0x0b, 0xab, 0xfc, 0x3f
        /*0020*/ 	.byte	0xf9, 0x2c, 0x92, 0x7c, 0xa7, 0x6c, 0x09, 0x40, 0xc9, 0x79, 0x44, 0x3c, 0x64, 0x26, 0x13, 0x40
        /*0030*/ 	.byte	0xca, 0x01, 0xcf, 0x3a, 0x27, 0x51, 0x1a, 0x40, 0x30, 0xcc, 0x2d, 0xf3, 0xe1, 0x0c, 0x21, 0x40
        /*0040*/ 	.byte	0x0d, 0xb7, 0xfc, 0x82, 0x8e, 0x35, 0x25, 0x40
.L_8:


//--------------------- .text._Z5multMPiS_S_      --------------------------
	.section	.text._Z5multMPiS_S_,"ax",@progbits
	.align	128
        .global         _Z5multMPiS_S_
        .type           _Z5multMPiS_S_,@function
        .size           _Z5multMPiS_S_,(.L_x_26 - _Z5multMPiS_S_)
        .other          _Z5multMPiS_S_,@"STO_CUDA_ENTRY STV_DEFAULT"
_Z5multMPiS_S_:
.text._Z5multMPiS_S_:
[----:B------:R-:W-:Y:S01]  /*0000*/  LDC R1, c[0x0][0x37c] ;  /* 0x0000df00ff017b82 */ /* 0x000fe20000000800 */
[----:B------:R-:W0:Y:S07]  /*0010*/  S2R R0, SR_TID.X ;  /* 0x0000000000007919 */ /* 0x000e2e0000002100 */
[----:B------:R-:W1:Y:S01]  /*0020*/  S2UR UR4, SR_CTAID.X ;  /* 0x00000000000479c3 */ /* 0x000e620000002500 */
[----:B------:R-:W2:Y:S07]  /*0030*/  LDCU.64 UR6, c[0x0][0x358] ;  /* 0x00006b00ff0677ac */ /* 0x000eae0008000a00 */
[----:B------:R-:W1:Y:S08]  /*0040*/  LDC R3, c[0x0][0x360] ;  /* 0x0000d800ff037b82 */ /* 0x000e700000000800 */
[----:B------:R-:W3:Y:S01]  /*0050*/  LDC.64 R12, c[0x0][0x390] ;  /* 0x0000e400ff0c7b82 */ /* 0x000ee20000000a00 */
[----:B-1----:R-:W-:-:S05]  /*0060*/  IMAD R5, R3, UR4, RZ ;  /* 0x0000000403057c24 */ /* 0x002fca000f8e02ff */
[----:B0-----:R-:W-:-:S05]  /*0070*/  IADD3 R7, PT, PT, R5, R0, RZ ;  /* 0x0000000005077210 */ /* 0x001fca0007ffe0ff */
[----:B---3--:R-:W-:-:S05]  /*0080*/  IMAD.WIDE R12, R7, 0x4, R12 ;  /* 0x00000004070c7825 */ /* 0x008fca00078e020c */
[----:B--2---:R0:W5:Y:S01]  /*0090*/  LDG.E R23, desc[UR6][R12.64] ;  /* 0x000000060c177981 */ /* 0x004162000c1e1900 */
[----:B------:R-:W1:Y:S01]  /*00a0*/  LDC.64 R10, c[0x0][0x388] ;  /* 0x0000e200ff0a7b82 */ /* 0x000e620000000a00 */
[----:B------:R-:W-:Y:S01]  /*00b0*/  IADD3 R4, PT, PT, R0, R3, RZ ;  /* 0x0000000300047210 */ /* 0x000fe20007ffe0ff */
[C-C-:B------:R-:W-:Y:S01]  /*00c0*/  IMAD R7, R3.reuse, 0x3, R0.reuse ;  /* 0x0000000303077824 */ /* 0x140fe200078e0200 */
[CC--:B------:R-:W-:Y:S01]  /*00d0*/  LEA R6, R3.reuse, R0.reuse, 0x1 ;  /* 0x0000000003067211 */ /* 0x0c0fe200078e08ff */
[C-C-:B------:R-:W-:Y:S01]  /*00e0*/  IMAD R9, R3.reuse, 0x5, R0.reuse ;  /* 0x0000000503097824 */ /* 0x140fe200078e0200 */
[C---:B------:R-:W-:Y:S01]  /*00f0*/  LEA R8, R3.reuse, R0, 0x2 ;  /* 0x0000000003087211 */ /* 0x040fe200078e10ff */
[C-C-:B------:R-:W-:Y:S01]  /*0100*/  IMAD R25, R3.reuse, 0x6, R0.reuse ;  /* 0x0000000603197824 */ /* 0x140fe200078e0200 */
[----:B------:R-:W-:Y:S01]  /*0110*/  UMOV UR4, URZ ;  /* 0x000000ff00047c82 */ /* 0x000fe20008000000 */
[----:B------:R-:W-:-:S07]  /*0120*/  IMAD R2, R3, 0x7, R0 ;  /* 0x0000000703027824 */ /* 0x000fce00078e0200 */
.L_x_0:
[----:B------:R-:W2:Y:S01]  /*0130*/  LDC.64 R14, c[0x0][0x380] ;  /* 0x0000e000ff0e7b82 */ /* 0x000ea20000000a00 */
[----:B-1----:R-:W-:-:S06]  /*0140*/  IMAD.WIDE.U32 R18, R0, 0x4, R10 ;  /* 0x0000000400127825 */ /* 0x002fcc00078e000a */
[----:B---3--:R-:W3:Y:S01]  /*0150*/  LDG.E R18, desc[UR6][R18.64] ;  /* 0x0000000612127981 */ /* 0x008ee2000c1e1900 */
[----:B--2---:R-:W-:-:S05]  /*0160*/  IMAD.WIDE R16, R5, 0x4, R14 ;  /* 0x0000000405107825 */ /* 0x004fca00078e020e */
[----:B------:R-:W3:Y:S02]  /*0170*/  LDG.E R20, desc[UR6][R16.64] ;  /* 0x0000000610147981 */ /* 0x000ee4000c1e1900 */
[----:B---3-5:R-:W-:Y:S02]  /*0180*/  IMAD R27, R20, R18, R23 ;  /* 0x00000012141b7224 */ /* 0x028fe400078e0217 */
[----:B------:R-:W-:-:S03]  /*0190*/  IMAD.WIDE.U32 R22, R4, 0x4, R10 ;  /* 0x0000000404167825 */ /* 0x000fc600078e000a */
[----:B------:R1:W-:Y:S04]  /*01a0*/  STG.E desc[UR6][R12.64], R27 ;  /* 0x0000001b0c007986 */ /* 0x0003e8000c101906 */
[----:B------:R-:W2:Y:S04]  /*01b0*/  LDG.E R22, desc[UR6][R22.64] ;  /* 0x0000000616167981 */ /* 0x000ea8000c1e1900 */
[----:B------:R-:W2:Y:S02]  /*01c0*/  LDG.E R20, desc[UR6][R16.64+0x4] ;  /* 0x0000040610147981 */ /* 0x000ea4000c1e1900 */
[----:B--2---:R-:W-:-:S02]  /*01d0*/  IMAD R29, R20, R22, R27 ;  /* 0x00000016141d7224 */ /* 0x004fc400078e021b */
[----:B------:R-:W-:-:S03]  /*01e0*/  IMAD.WIDE.U32 R20, R6, 0x4, R10 ;  /* 0x0000000406147825 */ /* 0x000fc600078e000a */
[----:B------:R2:W-:Y:S04]  /*01f0*/  STG.E desc[UR6][R12.64], R29 ;  /* 0x0000001d0c007986 */ /* 0x0005e8000c101906 */
[----:B------:R-:W3:Y:S04]  /*0200*/  LDG.E R20, desc[UR6][R20.64] ;  /* 0x0000000614147981 */ /* 0x000ee8000c1e1900 */
[----:B------:R-:W3:Y:S02]  /*0210*/  LDG.E R18, desc[UR6][R16.64+0x8] ;  /* 0x0000080610127981 */ /* 0x000ee4000c1e1900 */
[----:B---3--:R-:W-:-:S02]  /*0220*/  IMAD R24, R18, R20, R29 ;  /* 0x0000001412187224 */ /* 0x008fc400078e021d */
[----:B------:R-:W-:-:S03]  /*0230*/  IMAD.WIDE.U32 R18, R7, 0x4, R10 ;  /* 0x0000000407127825 */ /* 0x000fc600078e000a */
[----:B------:R3:W-:Y:S04]  /*0240*/  STG.E desc[UR6][R12.64], R24 ;  /* 0x000000180c007986 */ /* 0x0007e8000c101906 */
[----:B------:R-:W1:Y:S04]  /*0250*/  LDG.E R18, desc[UR6][R18.64] ;  /* 0x0000000612127981 */ /* 0x000e68000c1e1900 */
[----:B------:R-:W1:Y:S02]  /*0260*/  LDG.E R23, desc[UR6][R16.64+0xc] ;  /* 0x00000c0610177981 */ /* 0x000e64000c1e1900 */
[----:B-1----:R-:W-:-:S02]  /*0270*/  IMAD R27, R23, R18, R24 ;  /* 0x00000012171b7224 */ /* 0x002fc400078e0218 */
        /* <DEDUP_REMOVED lines=12> */
[----:B------:R-:W4:Y:S04]  /*0340*/  LDG.E R18, desc[UR6][R18.64] ;  /* 0x0000000612127981 */ /* 0x000f28000c1e1900 */
[----:B------:R-:W4:Y:S01]  /*0350*/  LDG.E R23, desc[UR6][R16.64+0x18] ;  /* 0x0000180610177981 */ /* 0x000f22000c1e1900 */
[----:B-1----:R-:W-:-:S04]  /*0360*/  IMAD.WIDE.U32 R26, R2, 0x4, R10 ;  /* 0x00000004021a7825 */ /* 0x002fc800078e000a */
[----:B----4-:R-:W-:-:S05]  /*0370*/  IMAD R23, R23, R18, R24 ;  /* 0x0000001217177224 */ /* 0x010fca00078e0218 */
[----:B------:R1:W-:Y:S04]  /*0380*/  STG.E desc[UR6][R12.64], R23 ;  /* 0x000000170c007986 */ /* 0x0003e8000c101906 */
[----:B------:R-:W2:Y:S04]  /*0390*/  LDG.E R22, desc[UR6][R16.64+0x1c] ;  /* 0x00001c0610167981 */ /* 0x000ea8000c1e1900 */
[----:B------:R-:W2:Y:S01]  /*03a0*/  LDG.E R26, desc[UR6][R26.64] ;  /* 0x000000061a1a7981 */ /* 0x000ea2000c1e1900 */
[----:B------:R-:W-:Y:S01]  /*03b0*/  IMAD.WIDE.U32 R10, R3, 0x20, R10 ;  /* 0x00000020030a7825 */ /* 0x000fe200078e000a */
[----:B------:R-:W-:-:S03]  /*03c0*/  IADD3 R28, PT, PT, R5, 0x8, RZ ;  /* 0x00000008051c7810 */ /* 0x000fc60007ffe0ff */
[----:B------:R-:W-:-:S04]  /*03d0*/  IMAD.WIDE.U32 R20, R0, 0x4, R10 ;  /* 0x0000000400147825 */ /* 0x000fc800078e000a */
[----:B------:R-:W-:-:S04]  /*03e0*/  IMAD.WIDE R18, R28, 0x4, R14 ;  /* 0x000000041c127825 */ /* 0x000fc800078e020e */
[----:B--2---:R-:W-:-:S05]  /*03f0*/  IMAD R29, R22, R26, R23 ;  /* 0x0000001a161d7224 */ /* 0x004fca00078e0217 */
[----:B------:R2:W-:Y:S04]  /*0400*/  STG.E desc[UR6][R12.64], R29 ;  /* 0x0000001d0c007986 */ /* 0x0005e8000c101906 */
[----:B------:R-:W3:Y:S04]  /*0410*/  LDG.E R20, desc[UR6][R20.64] ;  /* 0x0000000614147981 */ /* 0x000ee8000c1e1900 */
[----:B------:R-:W3:Y:S02]  /*0420*/  LDG.E R22, desc[UR6][R18.64] ;  /* 0x0000000612167981 */ /* 0x000ee4000c1e1900 */
[----:B---3--:R-:W-:-:S02]  /*0430*/  IMAD R24, R22, R20, R29 ;  /* 0x0000001416187224 */ /* 0x008fc400078e021d */
[----:B-1----:R-:W-:-:S03]  /*0440*/  IMAD.WIDE.U32 R22, R4, 0x4, R10 ;  /* 0x0000000404167825 */ /* 0x002fc600078e000a */
[----:B------:R1:W-:Y:S04]  /*0450*/  STG.E desc[UR6][R12.64], R24 ;  /* 0x000000180c007986 */ /* 0x0003e8000c101906 */
[----:B------:R-:W3:Y:S04]  /*0460*/  LDG.E R22, desc[UR6][R22.64] ;  /* 0x0000000616167981 */ /* 0x000ee8000c1e1900 */
[----:B------:R-:W3:Y:S02]  /*0470*/  LDG.E R17, desc[UR6][R18.64+0x4] ;  /* 0x0000040612117981 */ /* 0x000ee4000c1e1900 */
[----:B---3--:R-:W-:-:S02]  /*0480*/  IMAD R27, R17, R22, R24 ;  /* 0x00000016111b7224 */ /* 0x008fc400078e0218 */
[----:B------:R-:W-:-:S03]  /*0490*/  IMAD.WIDE.U32 R16, R6, 0x4, R10 ;  /* 0x0000000406107825 */ /* 0x000fc600078e000a */
[----:B------:R-:W-:Y:S04]  /*04a0*/  STG.E desc[UR6][R12.64], R27 ;  /* 0x0000001b0c007986 */ /* 0x000fe8000c101906 */
[----:B------:R-:W2:Y:S04]  /*04b0*/  LDG.E R16, desc[UR6][R16.64] ;  /* 0x0000000610107981 */ /* 0x000ea8000c1e1900 */
[----:B------:R-:W2:Y:S02]  /*04c0*/  LDG.E R20, desc[UR6][R18.64+0x8] ;  /* 0x0000080612147981 */ /* 0x000ea4000c1e1900 */
[----:B--2---:R-:W-:-:S02]  /*04d0*/  IMAD R29, R20, R16, R27 ;  /* 0x00000010141d7224 */ /* 0x004fc400078e021b */
[----:B------:R-:W-:-:S03]  /*04e0*/  IMAD.WIDE.U32 R20, R7, 0x4, R10 ;  /* 0x0000000407147825 */ /* 0x000fc600078e000a */
[----:B------:R2:W-:Y:S04]  /*04f0*/  STG.E desc[UR6][R12.64], R29 ;  /* 0x0000001d0c007986 */ /* 0x0005e8000c101906 */
[----:B------:R-:W1:Y:S04]  /*0500*/  LDG.E R20, desc[UR6][R20.64] ;  /* 0x0000000614147981 */ /* 0x000e68000c1e1900 */
[----:B------:R-:W1:Y:S02]  /*0510*/  LDG.E R22, desc[UR6][R18.64+0xc] ;  /* 0x00000c0612167981 */ /* 0x000e64000c1e1900 */
[----:B-1----:R-:W-:-:S02]  /*0520*/  IMAD R24, R22, R20, R29 ;  /* 0x0000001416187224 */ /* 0x002fc400078e021d */
[----:B------:R-:W-:-:S03]  /*0530*/  IMAD.WIDE.U32 R22, R8, 0x4, R10 ;  /* 0x0000000408167825 */ /* 0x000fc600078e000a */
[----:B------:R-:W-:Y:S04]  /*0540*/  STG.E desc[UR6][R12.64], R24 ;  /* 0x000000180c007986 */ /* 0x000fe8000c101906 */
[----:B------:R-:W3:Y:S04]  /*0550*/  LDG.E R22, desc[UR6][R22.64] ;  /* 0x0000000616167981 */ /* 0x000ee8000c1e1900 */
[----:B------:R-:W3:Y:S02]  /*0560*/  LDG.E R17, desc[UR6][R18.64+0x10] ;  /* 0x0000100612117981 */ /* 0x000ee4000c1e1900 */
[----:B---3--:R-:W-:-:S02]  /*0570*/  IMAD R28, R17, R22, R24 ;  /* 0x00000016111c7224 */ /* 0x008fc400078e0218 */
        /* <DEDUP_REMOVED lines=8> */
[----:B------:R-:W3:Y:S01]  /*0600*/  LDG.E R22, desc[UR6][R18.64+0x18] ;  /* 0x0000180612167981 */ /* 0x000ee2000c1e1900 */
[----:B------:R-:W-:-:S04]  /*0610*/  IMAD.WIDE.U32 R26, R2, 0x4, R10 ;  /* 0x00000004021a7825 */ /* 0x000fc800078e000a */
[----:B---3--:R-:W-:-:S05]  /*0620*/  IMAD R23, R22, R20, R29 ;  /* 0x0000001416177224 */ /* 0x008fca00078e021d */
[----:B------:R3:W-:Y:S04]  /*0630*/  STG.E desc[UR6][R12.64], R23 ;  /* 0x000000170c007986 */ /* 0x0007e8000c101906 */
[----:B------:R-:W4:Y:S04]  /*0640*/  LDG.E R22, desc[UR6][R18.64+0x1c] ;  /* 0x00001c0612167981 */ /* 0x000f28000c1e1900 */
[----:B------:R-:W4:Y:S01]  /*0650*/  LDG.E R26, desc[UR6][R26.64] ;  /* 0x000000061a1a7981 */ /* 0x000f22000c1e1900 */
[----:B------:R-:W-:Y:S01]  /*0660*/  IMAD.WIDE.U32 R10, R3, 0x20, R10 ;  /* 0x00000020030a7825 */ /* 0x000fe200078e000a */
[----:B-1----:R-:W-:-:S03]  /*0670*/  IADD3 R28, PT, PT, R5, 0x10, RZ ;  /* 0x00000010051c7810 */ /* 0x002fc60007ffe0ff */
[----:B------:R-:W-:-:S04]  /*0680*/  IMAD.WIDE.U32 R16, R0, 0x4, R10 ;  /* 0x0000000400107825 */ /* 0x000fc800078e000a */
[----:B------:R-:W-:-:S04]  /*0690*/  IMAD.WIDE R20, R28, 0x4, R14 ;  /* 0x000000041c147825 */ /* 0x000fc800078e020e */
[----:B----4-:R-:W-:-:S05]  /*06a0*/  IMAD R24, R22, R26, R23 ;  /* 0x0000001a16187224 */ /* 0x010fca00078e0217 */
[----:B------:R1:W-:Y:S04]  /*06b0*/  STG.E desc[UR6][R12.64], R24 ;  /* 0x000000180c007986 */ /* 0x0003e8000c101906 */
[----:B------:R-:W4:Y:S04]  /*06c0*/  LDG.E R16, desc[UR6][R16.64] ;  /* 0x0000000610107981 */ /* 0x000f28000c1e1900 */
[----:B--2---:R-:W4:Y:S01]  /*06d0*/  LDG.E R29, desc[UR6][R20.64] ;  /* 0x00000006141d7981 */ /* 0x004f22000c1e1900 */
[----:B---3--:R-:W-:-:S04]  /*06e0*/  IMAD.WIDE.U32 R22, R4, 0x4, R10 ;  /* 0x0000000404167825 */ /* 0x008fc800078e000a */
[----:B----4-:R-:W-:-:S05]  /*06f0*/  IMAD R29, R29, R16, R24 ;  /* 0x000000101d1d7224 */ /* 0x010fca00078e0218 */
        /* <DEDUP_REMOVED lines=33> */
[----:B------:R-:W-:Y:S01]  /*0910*/  IMAD.WIDE.U32 R10, R3, 0x20, R10 ;  /* 0x00000020030a7825 */ /* 0x000fe200078e000a */
[----:B------:R-:W-:-:S03]  /*0920*/  IADD3 R28, PT, PT, R5, 0x18, RZ ;  /* 0x00000018051c7810 */ /* 0x000fc60007ffe0ff */
[----:B------:R-:W-:-:S04]  /*0930*/  IMAD.WIDE.U32 R18, R0, 0x4, R10 ;  /* 0x0000000400127825 */ /* 0x000fc800078e000a */
[----:B------:R-:W-:-:S04]  /*0940*/  IMAD.WIDE R16, R28, 0x4, R14 ;  /* 0x000000041c107825 */ /* 0x000fc800078e020e */
[----:B---3--:R-:W-:-:S05]  /*0950*/  IMAD R27, R26, R22, R29 ;  /* 0x000000161a1b7224 */ /* 0x008fca00078e021d */
[----:B------:R3:W-:Y:S04]  /*0960*/  STG.E desc[UR6][R12.64], R27 ;  /* 0x0000001b0c007986 */ /* 0x0007e8000c101906 */
[----:B------:R-:W2:Y:S04]  /*0970*/  LDG.E R18, desc[UR6][R18.64] ;  /* 0x0000000612127981 */ /* 0x000ea8000c1e1900 */
[----:B-1----:R-:W2:Y:S01]  /*0980*/  LDG.E R24, desc[UR6][R16.64] ;  /* 0x0000000610187981 */ /* 0x002ea2000c1e1900 */
[----:B------:R-:W-:-:S04]  /*0990*/  IMAD.WIDE.U32 R20, R4, 0x4, R10 ;  /* 0x0000000404147825 */ /* 0x000fc800078e000a */
[----:B--2---:R-:W-:-:S05]  /*09a0*/  IMAD R29, R24, R18, R27 ;  /* 0x00000012181d7224 */ /* 0x004fca00078e021b */
        /* <DEDUP_REMOVED lines=31> */
[----:B--2---:R-:W2:Y:S04]  /*0ba0*/  LDG.E R24, desc[UR6][R16.64+0x1c] ;  /* 0x00001c0610187981 */ /* 0x004ea8000c1e1900 */
[----:B------:R-:W2:Y:S01]  /*0bb0*/  LDG.E R20, desc[UR6][R20.64] ;  /* 0x0000000614147981 */ /* 0x000ea2000c1e1900 */
[----:B------:R-:W-:Y:S01]  /*0bc0*/  IMAD.WIDE.U32 R10, R3, 0x20, R10 ;  /* 0x00000020030a7825 */ /* 0x000fe200078e000a */
[----:B------:R-:W-:-:S03]  /*0bd0*/  IADD3 R26, PT, PT, R5, 0x20, RZ ;  /* 0x00000020051a7810 */ /* 0x000fc60007ffe0ff */
[----:B------:R-:W-:-:S04]  /*0be0*/  IMAD.WIDE.U32 R22, R0, 0x4, R10 ;  /* 0x0000000400167825 */ /* 0x000fc800078e000a */
[----:B------:R-:W-:-:S04]  /*0bf0*/  IMAD.WIDE R14, R26, 0x4, R14 ;  /* 0x000000041a0e7825 */ /* 0x000fc800078e020e */
[----:B--2---:R-:W-:-:S05]  /*0c00*/  IMAD R24, R24, R20, R29 ;  /* 0x0000001418187224 */ /* 0x004fca00078e021d */
[----:B------:R-:W-:Y:S04]  /*0c10*/  STG.E desc[UR6][R12.64], R24 ;  /* 0x000000180c007986 */ /* 0x000fe8000c101906 */
[----:B------:R-:W3:Y:S04]  /*0c20*/  LDG.E R23, desc[UR6][R22.64] ;  /* 0x0000000616177981 */ /* 0x000ee8000c1e1900 */
[----:B------:R-:W3:Y:S01]  /*0c30*/  LDG.E R18, desc[UR6][R14.64] ;  /* 0x000000060e127981 */ /* 0x000ee2000c1e1900 */
[----:B------:R-:W-:-:S04]  /*0c40*/  IMAD.WIDE.U32 R16, R4, 0x4, R10 ;  /* 0x0000000404107825 */ /* 0x000fc800078e000a */
[----:B---3--:R-:W-:-:S05]  /*0c50*/  IMAD R27, R18, R23, R24 ;  /* 0x00000017121b7224 */ /* 0x008fca00078e0218 */
[----:B------:R2:W-:Y:S04]  /*0c60*/  STG.E desc[UR6][R12.64], R27 ;  /* 0x0000001b0c007986 */ /* 0x0005e8000c101906 */
[----:B------:R-:W1:Y:S04]  /*0c70*/  LDG.E R16, desc[UR6][R16.64] ;  /* 0x0000000610107981 */ /* 0x000e68000c1e1900 */
[----:B------:R-:W1:Y:S02]  /*0c80*/  LDG.E R18, desc[UR6][R14.64+0x4] ;  /* 0x000004060e127981 */ /* 0x000e64000c1e1900 */
[----:B-1----:R-:W-:-:S02]  /*0c90*/  IMAD R29, R18, R16, R27 ;  /* 0x00000010121d7224 */ /* 0x002fc400078e021b */
[----:B------:R-:W-:-:S03]  /*0ca0*/  IMAD.WIDE.U32 R18, R6, 0x4, R10 ;  /* 0x0000000406127825 */ /* 0x000fc600078e000a */
        /* <DEDUP_REMOVED lines=15> */
[----:B------:R3:W-:Y:S04]  /*0da0*/  STG.E desc[UR6][R12.64], R29 ;  /* 0x0000001d0c007986 */ /* 0x0007e8000c101906 */
[----:B------:R-:W4:Y:S04]  /*0db0*/  LDG.E R18, desc[UR6][R18.64] ;  /* 0x0000000612127981 */ /* 0x000f28000c1e1900 */
[----:B------:R-:W4:Y:S02]  /*0dc0*/  LDG.E R20, desc[UR6][R14.64+0x14] ;  /* 0x000014060e147981 */ /* 0x000f24000c1e1900 */
[----:B----4-:R-:W-:-:S02]  /*0dd0*/  IMAD R22, R20, R18, R29 ;  /* 0x0000001214167224 */ /* 0x010fc400078e021d */
[----:B------:R-:W-:-:S03]  /*0de0*/  IMAD.WIDE.U32 R20, R25, 0x4, R10 ;  /* 0x0000000419147825 */ /* 0x000fc600078e000a */
[----:B------:R3:W-:Y:S04]  /*0df0*/  STG.E desc[UR6][R12.64], R22 ;  /* 0x000000160c007986 */ /* 0x0007e8000c101906 */
[----:B------:R-:W2:Y:S04]  /*0e00*/  LDG.E R20, desc[UR6][R20.64] ;  /* 0x0000000614147981 */ /* 0x000ea8000c1e1900 */
[----:B------:R-:W2:Y:S02]  /*0e10*/  LDG.E R17, desc[UR6][R14.64+0x18] ;  /* 0x000018060e117981 */ /* 0x000ea4000c1e1900 */
[----:B--2---:R-:W-:-:S02]  /*0e20*/  IMAD R27, R17, R20, R22 ;  /* 0x00000014111b7224 */ /* 0x004fc400078e0216 */
[----:B------:R-:W-:-:S03]  /*0e30*/  IMAD.WIDE.U32 R16, R2, 0x4, R10 ;  /* 0x0000000402107825 */ /* 0x000fc600078e000a */
[----:B------:R3:W-:Y:S04]  /*0e40*/  STG.E desc[UR6][R12.64], R27 ;  /* 0x0000001b0c007986 */ /* 0x0007e8000c101906 */
[----:B------:R-:W2:Y:S04]  /*0e50*/  LDG.E R24, desc[UR6][R14.64+0x1c] ;  /* 0x00001c060e187981 */ /* 0x000ea8000c1e1900 */
[----:B------:R-:W2:Y:S01]  /*0e60*/  LDG.E R16, desc[UR6][R16.64] ;  /* 0x0000000610107981 */ /* 0x000ea2000c1e1900 */
[----:B------:R-:W-:-:S04]  /*0e70*/  UIADD3 UR4, UPT, UPT, UR4, 0x28, URZ ;  /* 0x0000002804047890 */ /* 0x000fc8000fffe0ff */
[----:B------:R-:W-:Y:S01]  /*0e80*/  UISETP.NE.AND UP0, UPT, UR4, 0x7d0, UPT ;  /* 0x000007d00400788c */ /* 0x000fe2000bf05270 */
[----:B------:R-:W-:Y:S01]  /*0e90*/  IADD3 R5, PT, PT, R5, 0x28, RZ ;  /* 0x0000002805057810 */ /* 0x000fe20007ffe0ff */
[----:B------:R-:W-:-:S04]  /*0ea0*/  IMAD.WIDE.U32 R10, R3, 0x20, R10 ;  /* 0x00000020030a7825 */ /* 0x000fc800078e000a */
[----:B--2---:R-:W-:-:S05]  /*0eb0*/  IMAD R23, R24, R16, R27 ;  /* 0x0000001018177224 */ /* 0x004fca00078e021b */
[----:B------:R3:W-:Y:S01]  /*0ec0*/  STG.E desc[UR6][R12.64], R23 ;  /* 0x000000170c007986 */ /* 0x0007e2000c101906 */
[----:B------:R-:W-:Y:S05]  /*0ed0*/  BRA.U UP0, `(.L_x_0) ;  /* 0xfffffff100947547 */ /* 0x000fea000b83ffff */
[----:B------:R-:W-:Y:S05]  /*0ee0*/  EXIT ;  /* 0x000000000000794d */ /* 0x000fea0003800000 */
.L_x_1:
[----:B------:R-:W-:-:S00]  /*0ef0*/  BRA `(.L_x_1) ;  /* 0xfffffffc00fc7947 */ /* 0x000fc0000383ffff */
[----:B------:R-:W-:-:S00]  /*0f00*/  NOP ;  /* 0x0000000000007918 */ /* 0x000fc00000000000 */
[----:B------:R-:W-:-:S00]  /*0f10*/  NOP ;  /* 0x0000000000007918 */ /* 0x000fc00000000000 */
[----:B------:R-:W-:-:S00]  /*0f20*/  NOP ;  /* 0x0000000000007918 */ /* 0x000fc00000000000 */
[----:B------:R-:W-:-:S00]  /*0f30*/  NOP ;  /* 0x0000000000007918 */ /* 0x000fc00000000000 */
[----:B------:R-:W-:-:S00]  /*0f40*/  NOP ;  /* 0x0000000000007918 */ /* 0x000fc00000000000 */
[----:B------:R-:W-:-:S00]  /*0f50*/  NOP ;  /* 0x0000000000007918 */ /* 0x000fc00000000000 */
[----:B------:R-:W-:-:S00]  /*0f60*/  NOP ;  /* 0x0000000000007918 */ /* 0x000fc00000000000 */
[----:B------:R-:W-:-:S00]  /*0f70*/  NOP ;  /* 0x0000000000007918 */ /* 0x000fc00000000000 */
.L_x_26:


//--------------------- .text._Z4setBPiy          --------------------------
	.section	.text._Z4setBPiy,"ax",@progbits
	.align	128
        .global         _Z4setBPiy
        .type           _Z4setBPiy,@function
        .size           _Z4setBPiy,(.L_x_27 - _Z4setBPiy)
        .other          _Z4setBPiy,@"STO_CUDA_ENTRY STV_DEFAULT"
_Z4setBPiy:
.text._Z4setBPiy:
[----:B------:R-:W0:Y:S08]  /*0000*/  LDC R1, c[0x0][0x37c] ;  /* 0x0000df00ff017b82 */ /* 0x000e300000000800 */
[----:B------:R-:W1:Y:S01]  /*0010*/  LDC.64 R2, c[0x0][0x388] ;  /* 0x0000e200ff027b82 */ /* 0x000e620000000a00 */
[----:B------:R-:W2:Y:S01]  /*0020*/  S2R R8, SR_TID.X ;  /* 0x0000000000087919 */ /* 0x000ea20000002100 */
[----:B0-----:R-:W-:Y:S01]  /*0030*/  VIADD R1, R1, 0xffffffd0 ;  /* 0xffffffd001017836 */ /* 0x001fe20000000000 */
[----:B------:R-:W0:Y:S01]  /*0040*/  LDCU.64 UR6, c[0x0][0x358] ;  /* 0x00006b00ff0677ac */ /* 0x000e220008000a00 */
[----:B------:R-:W-:Y:S04]  /*0050*/  BSSY.RECONVERGENT B0, `(.L_x_2) ;  /* 0x000025f000007945 */ /* 0x000fe80003800200 */
[----:B------:R-:W2:Y:S08]  /*0060*/  S2UR UR4, SR_CTAID.X ;  /* 0x00000000000479c3 */ /* 0x000eb00000002500 */
[----:B------:R-:W2:Y:S01]  /*0070*/  LDC R11, c[0x0][0x360] ;  /* 0x0000d800ff0b7b82 */ /* 0x000ea20000000800 */
[----:B-1----:R-:W-:-:S02]  /*0080*/  LOP3.LUT R0, R2, 0xaad26b49, RZ, 0x3c, !PT ;  /* 0xaad26b4902007812 */ /* 0x002fc400078e3cff */
[----:B------:R-:W-:-:S03]  /*0090*/  LOP3.LUT R2, R3, 0xf7dcefdd, RZ, 0x3c, !PT ;  /* 0xf7dcefdd03027812 */ /* 0x000fc600078e3cff */
[----:B------:R-:W-:Y:S02]  /*00a0*/  IMAD R0, R0, 0x4182bed5, RZ ;  /* 0x4182bed500007824 */ /* 0x000fe400078e02ff */
[----:B------:R-:W-:Y:S02]  /*00b0*/  IMAD R9, R2, -0x658354e5, RZ ;  /* 0x9a7cab1b02097824 */ /* 0x000fe400078e02ff */
[C---:B------:R-:W-:Y:S01]  /*00c0*/  VIADD R5, R0.reuse, 0x583f19 ;  /* 0x00583f1900057836 */ /* 0x040fe20000000000 */
[C---:B------:R-:W-:Y:S01]  /*00d0*/  LOP3.LUT R6, R0.reuse, 0x159a55e5, RZ, 0x3c, !PT ;  /* 0x159a55e500067812 */ /* 0x040fe200078e3cff */
[C---:B------:R-:W-:Y:S01]  /*00e0*/  VIADD R3, R0.reuse, 0x75bcd15 ;  /* 0x075bcd1500037836 */ /* 0x040fe20000000000 */
[----:B------:R-:W-:Y:S01]  /*00f0*/  IADD3 R2, PT, PT, R0, 0x64f0c9, R9 ;  /* 0x0064f0c900027810 */ /* 0x000fe20007ffe009 */
[C---:B------:R-:W-:Y:S01]  /*0100*/  VIADD R7, R9.reuse, 0x1f123bb5 ;  /* 0x1f123bb509077836 */ /* 0x040fe20000000000 */
[----:B------:R-:W-:Y:S01]  /*0110*/  LOP3.LUT R4, R9, 0x5491333, RZ, 0x3c, !PT ;  /* 0x0549133309047812 */ /* 0x000fe200078e3cff */
[----:B--2---:R-:W-:-:S02]  /*0120*/  IMAD R0, R11, UR4, R8 ;  /* 0x000000040b007c24 */ /* 0x004fc4000f8e0208 */
[----:B------:R1:W-:Y:S04]  /*0130*/  STL.64 [R1], R2 ;  /* 0x0000000201007387 */ /* 0x0003e80000100a00 */
[----:B------:R1:W-:Y:S01]  /*0140*/  STL.64 [R1+0x8], R6 ;  /* 0x0000080601007387 */ /* 0x0003e20000100a00 */
[----:B------:R-:W-:Y:S02]  /*0150*/  ISETP.NE.AND P0, PT, R0, RZ, PT ;  /* 0x000000ff0000720c */ /* 0x000fe40003f05270 */
[----:B------:R-:W-:Y:S01]  /*0160*/  SHF.R.S32.HI R8, RZ, 0x1f, R0 ;  /* 0x0000001fff087819 */ /* 0x000fe20000011400 */
[----:B------:R1:W-:Y:S10]  /*0170*/  STL.64 [R1+0x10], R4 ;  /* 0x0000100401007387 */ /* 0x0003f40000100a00 */
[----:B0-----:R-:W-:Y:S05]  /*0180*/  @!P0 BRA `(.L_x_3) ;  /* 0x00000024002c8947 */ /* 0x001fea0003800000 */
[----:B------:R-:W-:Y:S02]  /*0190*/  IMAD.MOV.U32 R13, RZ, RZ, R8 ;  /* 0x000000ffff0d7224 */ /* 0x000fe400078e0008 */
[----:B------:R-:W-:Y:S02]  /*01a0*/  IMAD.MOV.U32 R11, RZ, RZ, RZ ;  /* 0x000000ffff0b7224 */ /* 0x000fe400078e00ff */
[----:B------:R-:W-:-:S07]  /*01b0*/  IMAD.MOV.U32 R10, RZ, RZ, R0 ;  /* 0x000000ffff0a7224 */ /* 0x000fce00078e0000 */
.L_x_12:
[----:B-1----:R-:W-:Y:S01]  /*01c0*/  LOP3.LUT R2, R10, 0x3, RZ, 0xc0, !PT ;  /* 0x000000030a027812 */ /* 0x002fe200078ec0ff */
[----:B------:R-:W-:Y:S03]  /*01d0*/  BSSY.RECONVERGENT B1, `(.L_x_4) ;  /* 0x0000240000017945 */ /* 0x000fe60003800200 */
[----:B------:R-:W-:-:S04]  /*01e0*/  ISETP.NE.U32.AND P0, PT, R2, RZ, PT ;  /* 0x000000ff0200720c */ /* 0x000fc80003f05070 */
[----:B------:R-:W-:-:S13]  /*01f0*/  ISETP.NE.AND.EX P0, PT, RZ, RZ, PT, P0 ;  /* 0x000000ffff00720c */ /* 0x000fda0003f05300 */
[----:B0-----:R-:W-:Y:S05]  /*0200*/  @!P0 BRA `(.L_x_5) ;  /* 0x0000002000f08947 */ /* 0x001fea0003800000 */
[----:B------:R-:W0:Y:S01]  /*0210*/  LDC.64 R8, c[0x4][RZ] ;  /* 0x01000000ff087b82 */ /* 0x000e220000000a00 */
[----:B------:R-:W-:Y:S02]  /*0220*/  CS2R R2, SRZ ;  /* 0x0000000000027805 */ /* 0x000fe4000001ff00 */
[----:B------:R-:W-:Y:S02]  /*0230*/  CS2R R4, SRZ ;  /* 0x0000000000047805 */ /* 0x000fe4000001ff00 */
[----:B------:R-:W-:Y:S01]  /*0240*/  CS2R R6, SRZ ;  /* 0x0000000000067805 */ /* 0x000fe2000001ff00 */
[----:B0-----:R-:W-:-:S07]  /*0250*/  IMAD.WIDE.U32 R8, R11, 0xc80, R8 ;  /* 0x00000c800b087825 */ /* 0x001fce00078e0008 */
.L_x_7:
[----:B------:R-:W-:-:S06]  /*0260*/  IMAD R12, R2, 0x4, R1 ;  /* 0x00000004020c7824 */ /* 0x000fcc00078e0201 */
[----:B------:R-:W5:Y:S01]  /*0270*/  LDL R12, [R12+0x4] ;  /* 0x000004000c0c7983 */ /* 0x000f620000100800 */
[----:B------:R-:W-:-:S05]  /*0280*/  UMOV UR4, URZ ;  /* 0x000000ff00047c82 */ /* 0x000fca0008000000 */
.L_x_6:
[----:B-----5:R-:W-:Y:S01]  /*0290*/  SHF.R.U32.HI R22, RZ, UR4, R12 ;  /* 0x00000004ff167c19 */ /* 0x020fe2000801160c */
[----:B------:R-:W-:-:S03]  /*02a0*/  IMAD.SHL.U32 R14, R2, 0x20, RZ ;  /* 0x00000020020e7824 */ /* 0x000fc600078e00ff */
[----:B------:R-:W-:Y:S01]  /*02b0*/  LOP3.LUT R15, R22, 0x1, RZ, 0xc0, !PT ;  /* 0x00000001160f7812 */ /* 0x000fe200078ec0ff */
[----:B------:R-:W-:-:S03]  /*02c0*/  VIADD R14, R14, UR4 ;  /* 0x000000040e0e7c36 */ /* 0x000fc60008000000 */
[----:B------:R-:W-:Y:S01]  /*02d0*/  ISETP.NE.U32.AND P0, PT, R15, 0x1, PT ;  /* 0x000000010f00780c */ /* 0x000fe20003f05070 */
[----:B------:R-:W-:-:S03]  /*02e0*/  IMAD R15, R14, 0x5, RZ ;  /* 0x000000050e0f7824 */ /* 0x000fc600078e02ff */
[----:B------:R-:W-:Y:S01]  /*02f0*/  R2P PR, R22, 0x7e ;  /* 0x0000007e16007804 */ /* 0x000fe20000000000 */
[----:B------:R-:W-:-:S08]  /*0300*/  IMAD.WIDE.U32 R14, R15, 0x4, R8 ;  /* 0x000000040f0e7825 */ /* 0x000fd000078e0008 */
[----:B------:R-:W2:Y:S04]  /*0310*/  @!P0 LDG.E R16, desc[UR6][R14.64+0x10] ;  /* 0x000010060e108981 */ /* 0x000ea8000c1e1900 */
[----:B------:R-:W3:Y:S04]  /*0320*/  @P1 LDG.E R18, desc[UR6][R14.64+0x24] ;  /* 0x000024060e121981 */ /* 0x000ee8000c1e1900 */
[----:B------:R-:W4:Y:S04]  /*0330*/  @P2 LDG.E R20, desc[UR6][R14.64+0x38] ;  /* 0x000038060e142981 */ /* 0x000f28000c1e1900 */
[----:B------:R-:W4:Y:S04]  /*0340*/  @P3 LDG.E R24, desc[UR6][R14.64+0x4c] ;  /* 0x00004c060e183981 */ /* 0x000f28000c1e1900 */
[----:B------:R-:W4:Y:S04]  /*0350*/  @P4 LDG.E R26, desc[UR6][R14.64+0x60] ;  /* 0x000060060e1a4981 */ /* 0x000f28000c1e1900 */
[----:B------:R-:W4:Y:S04]  /*0360*/  @!P0 LDG.E R17, desc[UR6][R14.64+0x4] ;  /* 0x000004060e118981 */ /* 0x000f28000c1e1900 */
[----:B------:R-:W4:Y:S04]  /*0370*/  @!P0 LDG.E R19, desc[UR6][R14.64+0xc] ;  /* 0x00000c060e138981 */ /* 0x000f28000c1e1900 */
[----:B------:R-:W4:Y:S04]  /*0380*/  @P1 LDG.E R21, desc[UR6][R14.64+0x18] ;  /* 0x000018060e151981 */ /* 0x000f28000c1e1900 */
[----:B------:R-:W4:Y:S04]  /*0390*/  @P3 LDG.E R23, desc[UR6][R14.64+0x40] ;  /* 0x000040060e173981 */ /* 0x000f28000c1e1900 */
[----:B------:R-:W4:Y:S04]  /*03a0*/  @P5 LDG.E R25, desc[UR6][R14.64+0x70] ;  /* 0x000070060e195981 */ /* 0x000f28000c1e1900 */
[----:B------:R-:W4:Y:S01]  /*03b0*/  @P6 LDG.E R28, desc[UR6][R14.64+0x88] ;  /* 0x000088060e1c6981 */ /* 0x000f22000c1e1900 */
[----:B--2---:R-:W-:-:S03]  /*03c0*/  @!P0 LOP3.LUT R5, R5, R16, RZ, 0x3c, !PT ;  /* 0x0000001005058212 */ /* 0x004fc600078e3cff */
[----:B------:R-:W2:Y:S01]  /*03d0*/  @!P0 LDG.E R16, desc[UR6][R14.64] ;  /* 0x000000060e108981 */ /* 0x000ea2000c1e1900 */
[----:B---3--:R-:W-:-:S03]  /*03e0*/  @P1 LOP3.LUT R5, R5, R18, RZ, 0x3c, !PT ;  /* 0x0000001205051212 */ /* 0x008fc600078e3cff */
[----:B------:R-:W3:Y:S01]  /*03f0*/  @!P0 LDG.E R18, desc[UR6][R14.64+0x8] ;  /* 0x000008060e128981 */ /* 0x000ee2000c1e1900 */
[----:B----4-:R-:W-:-:S03]  /*0400*/  @P2 LOP3.LUT R5, R5, R20, RZ, 0x3c, !PT ;  /* 0x0000001405052212 */ /* 0x010fc600078e3cff */
[----:B------:R-:W4:Y:S01]  /*0410*/  @P1 LDG.E R20, desc[UR6][R14.64+0x14] ;  /* 0x000014060e141981 */ /* 0x000f22000c1e1900 */
[----:B------:R-:W-:-:S03]  /*0420*/  @P3 LOP3.LUT R5, R5, R24, RZ, 0x3c, !PT ;  /* 0x0000001805053212 */ /* 0x000fc600078e3cff */
[----:B------:R-:W4:Y:S01]  /*0430*/  @P5 LDG.E R24, desc[UR6][R14.64+0x74] ;  /* 0x000074060e185981 */ /* 0x000f22000c1e1900 */
[----:B------:R-:W-:-:S03]  /*0440*/  @P4 LOP3.LUT R5, R5, R26, RZ, 0x3c, !PT ;  /* 0x0000001a05054212 */ /* 0x000fc600078e3cff */
[----:B------:R-:W4:Y:S01]  /*0450*/  @P3 LDG.E R26, desc[UR6][R14.64+0x44] ;  /* 0x000044060e1a3981 */ /* 0x000f22000c1e1900 */
[----:B------:R-:W-:-:S03]  /*0460*/  @!P0 LOP3.LUT R6, R6, R17, RZ, 0x3c, !PT ;  /* 0x0000001106068212 */ /* 0x000fc600078e3cff */
[----:B------:R-:W4:Y:S01]  /*0470*/  @P1 LDG.E R17, desc[UR6][R14.64+0x20] ;  /* 0x000020060e111981 */ /* 0x000f22000c1e1900 */
[----:B------:R-:W-:-:S03]  /*0480*/  @!P0 LOP3.LUT R4, R4, R19, RZ, 0x3c, !PT ;  /* 0x0000001304048212 */ /* 0x000fc600078e3cff */
[----:B------:R-:W4:Y:S01]  /*0490*/  @P2 LDG.E R19, desc[UR6][R14.64+0x2c] ;  /* 0x00002c060e132981 */ /* 0x000f22000c1e1900 */
[----:B------:R-:W-:-:S03]  /*04a0*/  @P1 LOP3.LUT R6, R6, R21, RZ, 0x3c, !PT ;  /* 0x0000001506061212 */ /* 0x000fc600078e3cff */
[----:B------:R-:W4:Y:S01]  /*04b0*/  @P2 LDG.E R21, desc[UR6][R14.64+0x34] ;  /* 0x000034060e152981 */ /* 0x000f22000c1e1900 */
[----:B--2---:R-:W-:-:S03]  /*04c0*/  @!P0 LOP3.LUT R3, R3, R16, RZ, 0x3c, !PT ;  /* 0x0000001003038212 */ /* 0x004fc600078e3cff */
[----:B------:R-:W2:Y:S01]  /*04d0*/  @P1 LDG.E R16, desc[UR6][R14.64+0x1c] ;  /* 0x00001c060e101981 */ /* 0x000ea2000c1e1900 */
[----:B---3--:R-:W-:-:S03]  /*04e0*/  @!P0 LOP3.LUT R7, R7, R18, RZ, 0x3c, !PT ;  /* 0x0000001207078212 */ /* 0x008fc600078e3cff */
[----:B------:R-:W3:Y:S01]  /*04f0*/  @P2 LDG.E R18, desc[UR6][R14.64+0x28] ;  /* 0x000028060e122981 */ /* 0x000ee2000c1e1900 */
[----:B----4-:R-:W-:-:S03]  /*0500*/  @P1 LOP3.LUT R3, R3, R20, RZ, 0x3c, !PT ;  /* 0x0000001403031212 */ /* 0x010fc600078e3cff */
[----:B------:R-:W4:Y:S01]  /*0510*/  @P2 LDG.E R20, desc[UR6][R14.64+0x30] ;  /* 0x000030060e142981 */ /* 0x000f22000c1e1900 */
[----:B------:R-:W-:-:S03]  /*0520*/  @P5 LOP3.LUT R5, R5, R24, RZ, 0x3c, !PT ;  /* 0x0000001805055212 */ /* 0x000fc600078e3cff */
[----:B------:R-:W4:Y:S01]  /*0530*/  @P3 LDG.E R24, desc[UR6][R14.64+0x3c] ;  /* 0x00003c060e183981 */ /* 0x000f22000c1e1900 */
[----:B------:R-:W-:-:S03]  /*0540*/  @P1 LOP3.LUT R4, R4, R17, RZ, 0x3c, !PT ;  /* 0x0000001104041212 */ /* 0x000fc600078e3cff */
[----:B------:R-:W4:Y:S01]  /*0550*/  @P3 LDG.E R17, desc[UR6][R14.64+0x48] ;  /* 0x000048060e113981 */ /* 0x000f22000c1e1900 */
[----:B------:R-:W-:-:S03]  /*0560*/  @P2 LOP3.LUT R6, R6, R19, RZ, 0x3c, !PT ;  /* 0x0000001306062212 */ /* 0x000fc600078e3cff */
[----:B------:R-:W4:Y:S01]  /*0570*/  @P4 LDG.E R19, desc[UR6][R14.64+0x54] ;  /* 0x000054060e134981 */ /* 0x000f22000c1e1900 */
[----:B------:R-:W-:Y:S02]  /*0580*/  @P2 LOP3.LUT R4, R4, R21, RZ, 0x3c, !PT ;  /* 0x0000001504042212 */ /* 0x000fe400078e3cff */
[----:B------:R-:W-:Y:S01]  /*0590*/  @P3 LOP3.LUT R6, R6, R23, RZ, 0x3c, !PT ;  /* 0x0000001706063212 */ /* 0x000fe200078e3cff */
[----:B------:R-:W4:Y:S04]  /*05a0*/  @P4 LDG.E R21, desc[UR6][R14.64+0x5c] ;  /* 0x00005c060e154981 */ /* 0x000f28000c1e1900 */
[----:B------:R-:W4:Y:S01]  /*05b0*/  @P5 LDG.E R23, desc[UR6][R14.64+0x68] ;  /* 0x000068060e175981 */ /* 0x000f22000c1e1900 */
[----:B--2---:R-:W-:-:S03]  /*05c0*/  @P1 LOP3.LUT R7, R7, R16, RZ, 0x3c, !PT ;  /* 0x0000001007071212 */ /* 0x004fc600078e3cff */
[----:B------:R-:W2:Y:S01]  /*05d0*/  @P4 LDG.E R16, desc[UR6][R14.64+0x50] ;  /* 0x000050060e104981 */ /* 0x000ea2000c1e1900 */
[----:B---3--:R-:W-:-:S03]  /*05e0*/  @P2 LOP3.LUT R3, R3, R18, RZ, 0x3c, !PT ;  /* 0x0000001203032212 */ /* 0x008fc600078e3cff */
[----:B------:R-:W3:Y:S01]  /*05f0*/  @P4 LDG.E R18, desc[UR6][R14.64+0x58] ;  /* 0x000058060e124981 */ /* 0x000ee2000c1e1900 */
[----:B----4-:R-:W-:-:S03]  /*0600*/  @P2 LOP3.LUT R7, R7, R20, RZ, 0x3c, !PT ;  /* 0x0000001407072212 */ /* 0x010fc600078e3cff */
[----:B------:R-:W4:Y:S01]  /*0610*/  @P5 LDG.E R20, desc[UR6][R14.64+0x64] ;  /* 0x000064060e145981 */ /* 0x000f22000c1e1900 */
[----:B------:R-:W-:-:S03]  /*0620*/  @P3 LOP3.LUT R3, R3, R24, RZ, 0x3c, !PT ;  /* 0x0000001803033212 */ /* 0x000fc600078e3cff */
[----:B------:R-:W4:Y:S01]  /*0630*/  @P5 LDG.E R24, desc[UR6][R14.64+0x6c] ;  /* 0x00006c060e185981 */ /* 0x000f22000c1e1900 */
[----:B------:R-:W-:Y:S02]  /*0640*/  LOP3.LUT P0, RZ, R22, 0x80, RZ, 0xc0, !PT ;  /* 0x0000008016ff7812 */ /* 0x000fe4000780c0ff */
[----:B------:R-:W-:Y:S02]  /*0650*/  @P3 LOP3.LUT R7, R7, R26, RZ, 0x3c, !PT ;  /* 0x0000001a07073212 */ /* 0x000fe400078e3cff */
[----:B------:R-:W-:Y:S02]  /*0660*/  @P3 LOP3.LUT R4, R4, R17, RZ, 0x3c, !PT ;  /* 0x0000001104043212 */ /* 0x000fe400078e3cff */
[----:B------:R-:W4:Y:S01]  /*0670*/  @P6 LDG.E R17, desc[UR6][R14.64+0x7c] ;  /* 0x00007c060e116981 */ /* 0x000f22000c1e1900 */
[----:B------:R-:W-:-:S03]  /*0680*/  @P4 LOP3.LUT R6, R6, R19, RZ, 0x3c, !PT ;  /* 0x0000001306064212 */ /* 0x000fc600078e3cff */
[----:B------:R-:W4:Y:S01]  /*0690*/  @P6 LDG.E R19, desc[UR6][R14.64+0x84] ;  /* 0x000084060e136981 */ /* 0x000f22000c1e1900 */
[----:B------:R-:W-:-:S03]  /*06a0*/  @P4 LOP3.LUT R4, R4, R21, RZ, 0x3c, !PT ;  /* 0x0000001504044212 */ /* 0x000fc600078e3cff */
[----:B------:R-:W4:Y:S01]  /*06b0*/  @P0 LDG.E R26, desc[UR6][R14.64+0x9c] ;  /* 0x00009c060e1a0981 */ /* 0x000f22000c1e1900 */
[----:B------:R-:W-:-:S03]  /*06c0*/  @P5 LOP3.LUT R6, R6, R23, RZ, 0x3c, !PT ;  /* 0x0000001706065212 */ /* 0x000fc600078e3cff */
        /* <DEDUP_REMOVED lines=10> */
[----:B------:R-:W-:Y:S02]  /*0770*/  @P5 LOP3.LUT R4, R4, R25, RZ, 0x3c, !PT ;  /* 0x0000001904045212 */ /* 0x000fe400078e3cff */
[----:B------:R-:W-:Y:S02]  /*0780*/  @P6 LOP3.LUT R5, R5, R28, RZ, 0x3c, !PT ;  /* 0x0000001c05056212 */ /* 0x000fe400078e3cff */
[----:B------:R-:W-:Y:S02]  /*0790*/  @P6 LOP3.LUT R6, R6, R17, RZ, 0x3c, !PT ;  /* 0x0000001106066212 */ /* 0x000fe400078e3cff */
[----:B------:R-:W-:Y:S02]  /*07a0*/  @P6 LOP3.LUT R4, R4, R19, RZ, 0x3c, !PT ;  /* 0x0000001304046212 */ /* 0x000fe400078e3cff */
[----:B------:R-:W-:Y:S02]  /*07b0*/  @P0 LOP3.LUT R5, R5, R26, RZ, 0x3c, !PT ;  /* 0x0000001a05050212 */ /* 0x000fe400078e3cff */
[----:B------:R-:W-:-:S02]  /*07c0*/  @P0 LOP3.LUT R6, R6, R21, RZ, 0x3c, !PT ;  /* 0x0000001506060212 */ /* 0x000fc400078e3cff */
[----:B------:R-:W-:Y:S02]  /*07d0*/  @P0 LOP3.LUT R4, R4, R23, RZ, 0x3c, !PT ;  /* 0x0000001704040212 */ /* 0x000fe400078e3cff */
[----:B--2---:R-:W-:Y:S02]  /*07e0*/  @P6 LOP3.LUT R3, R3, R16, RZ, 0x3c, !PT ;  /* 0x0000001003036212 */ /* 0x004fe400078e3cff */
[----:B---3--:R-:W-:Y:S02]  /*07f0*/  @P6 LOP3.LUT R7, R7, R18, RZ, 0x3c, !PT ;  /* 0x0000001207076212 */ /* 0x008fe400078e3cff */
[----:B----4-:R-:W-:Y:S02]  /*0800*/  @P0 LOP3.LUT R3, R3, R20, RZ, 0x3c, !PT ;  /* 0x0000001403030212 */ /* 0x010fe400078e3cff */
[----:B------:R-:W-:Y:S02]  /*0810*/  @P0 LOP3.LUT R7, R7, R24, RZ, 0x3c, !PT ;  /* 0x0000001807070212 */ /* 0x000fe400078e3cff */
[----:B------:R-:W-:-:S13]  /*0820*/  R2P PR, R22.B1, 0x7f ;  /* 0x0000007f16007804 */ /* 0x000fda0000001000 */
[----:B------:R-:W2:Y:S04]  /*0830*/  @P0 LDG.E R18, desc[UR6][R14.64+0xa0] ;  /* 0x0000a0060e120981 */ /* 0x000ea8000c1e1900 */
[----:B------:R-:W3:Y:S04]  /*0840*/  @P0 LDG.E R19, desc[UR6][R14.64+0xa4] ;  /* 0x0000a4060e130981 */ /* 0x000ee8000c1e1900 */
[----:B------:R-:W4:Y:S04]  /*0850*/  @P0 LDG.E R20, desc[UR6][R14.64+0xa8] ;  /* 0x0000a8060e140981 */ /* 0x000f28000c1e1900 */
[----:B------:R-:W4:Y:S04]  /*0860*/  @P0 LDG.E R21, desc[UR6][R14.64+0xac] ;  /* 0x0000ac060e150981 */ /* 0x000f28000c1e1900 */
[----:B------:R-:W4:Y:S04]  /*0870*/  @P0 LDG.E R24, desc[UR6][R14.64+0xb0] ;  /* 0x0000b0060e180981 */ /* 0x000f28000c1e1900 */
[----:B------:R-:W4:Y:S04]  /*0880*/  @P1 LDG.E R16, desc[UR6][R14.64+0xbc] ;  /* 0x0000bc060e101981 */ /* 0x000f28000c1e1900 */
[----:B------:R-:W4:Y:S04]  /*0890*/  @P1 LDG.E R26, desc[UR6][R14.64+0xb4] ;  /* 0x0000b4060e1a1981 */ /* 0x000f28000c1e1900 */
        /* <DEDUP_REMOVED lines=11> */
[----:B------:R-:W-:Y:S01]  /*0950*/  LOP3.LUT P0, RZ, R22, 0x8000, RZ, 0xc0, !PT ;  /* 0x0000800016ff7812 */ /* 0x000fe2000780c0ff */
[----:B------:R-:W4:Y:S01]  /*0960*/  @P2 LDG.E R24, desc[UR6][R14.64+0xd8] ;  /* 0x0000d8060e182981 */ /* 0x000f22000c1e1900 */
[----:B------:R-:W-:-:S03]  /*0970*/  @P1 LOP3.LUT R7, R7, R16, RZ, 0x3c, !PT ;  /* 0x0000001007071212 */ /* 0x000fc600078e3cff */
[----:B------:R-:W4:Y:S01]  /*0980*/  @P2 LDG.E R22, desc[UR6][R14.64+0xd0] ;  /* 0x0000d0060e162981 */ /* 0x000f22000c1e1900 */
[----:B------:R-:W-:-:S03]  /*0990*/  @P1 LOP3.LUT R3, R3, R26, RZ, 0x3c, !PT ;  /* 0x0000001a03031212 */ /* 0x000fc600078e3cff */
[----:B------:R-:W4:Y:S01]  /*09a0*/  @P3 LDG.E R16, desc[UR6][R14.64+0xe4] ;  /* 0x0000e4060e103981 */ /* 0x000f22000c1e1900 */
[----:B------:R-:W-:-:S03]  /*09b0*/  @P1 LOP3.LUT R6, R6, R23, RZ, 0x3c, !PT ;  /* 0x0000001706061212 */ /* 0x000fc600078e3cff */
[----:B------:R-:W4:Y:S01]  /*09c0*/  @P3 LDG.E R26, desc[UR6][R14.64+0xdc] ;  /* 0x0000dc060e1a3981 */ /* 0x000f22000c1e1900 */
[----:B------:R-:W-:-:S03]  /*09d0*/  @P1 LOP3.LUT R4, R4, R17, RZ, 0x3c, !PT ;  /* 0x0000001104041212 */ /* 0x000fc600078e3cff */
        /* <DEDUP_REMOVED lines=43> */
[----:B------:R-:W-:-:S04]  /*0c90*/  UIADD3 UR4, UPT, UPT, UR4, 0x10, URZ ;  /* 0x0000001004047890 */ /* 0x000fc8000fffe0ff */
[----:B------:R-:W-:Y:S01]  /*0ca0*/  UISETP.NE.AND UP0, UPT, UR4, 0x20, UPT ;  /* 0x000000200400788c */ /* 0x000fe2000bf05270 */
[----:B--2---:R-:W-:Y:S02]  /*0cb0*/  @P5 LOP3.LUT R5, R5, R18, RZ, 0x3c, !PT ;  /* 0x0000001205055212 */ /* 0x004fe400078e3cff */
[----:B---3--:R-:W-:Y:S02]  /*0cc0*/  @P6 LOP3.LUT R6, R6, R19, RZ, 0x3c, !PT ;  /* 0x0000001306066212 */ /* 0x008fe400078e3cff */
[----:B----4-:R-:W-:Y:S02]  /*0cd0*/  @P6 LOP3.LUT R3, R3, R20, RZ, 0x3c, !PT ;  /* 0x0000001403036212 */ /* 0x010fe400078e3cff */
[----:B------:R-:W-:Y:S02]  /*0ce0*/  @P6 LOP3.LUT R4, R4, R21, RZ, 0x3c, !PT ;  /* 0x0000001504046212 */ /* 0x000fe400078e3cff */
[----:B------:R-:W-:Y:S02]  /*0cf0*/  @P6 LOP3.LUT R7, R7, R22, RZ, 0x3c, !PT ;  /* 0x0000001607076212 */ /* 0x000fe400078e3cff */
[----:B------:R-:W-:-:S02]  /*0d00*/  @P6 LOP3.LUT R5, R5, R16, RZ, 0x3c, !PT ;  /* 0x0000001005056212 */ /* 0x000fc400078e3cff */
[----:B------:R-:W-:Y:S02]  /*0d10*/  @P0 LOP3.LUT R3, R3, R24, RZ, 0x3c, !PT ;  /* 0x0000001803030212 */ /* 0x000fe400078e3cff */
[----:B------:R-:W-:Y:S02]  /*0d20*/  @P0 LOP3.LUT R5, R5, R28, RZ, 0x3c, !PT ;  /* 0x0000001c05050212 */ /* 0x000fe400078e3cff */
[----:B------:R-:W-:Y:S02]  /*0d30*/  @P0 LOP3.LUT R7, R7, R26, RZ, 0x3c, !PT ;  /* 0x0000001a07070212 */ /* 0x000fe400078e3cff */
[----:B------:R-:W-:Y:S02]  /*0d40*/  @P0 LOP3.LUT R4, R4, R23, RZ, 0x3c, !PT ;  /* 0x0000001704040212 */ /* 0x000fe400078e3cff */
[----:B------:R-:W-:Y:S01]  /*0d50*/  @P0 LOP3.LUT R6, R6, R17, RZ, 0x3c, !PT ;  /* 0x0000001106060212 */ /* 0x000fe200078e3cff */
[----:B------:R-:W-:Y:S06]  /*0d60*/  BRA.U UP0, `(.L_x_6) ;  /* 0xfffffff500487547 */ /* 0x000fec000b83ffff */
[----:B------:R-:W-:-:S05]  /*0d70*/  VIADD R2, R2, 0x1 ;  /* 0x0000000102027836 */ /* 0x000fca0000000000 */
[----:B------:R-:W-:-:S13]  /*0d80*/  ISETP.NE.AND P0, PT, R2, 0x5, PT ;  /* 0x000000050200780c */ /* 0x000fda0003f05270 */
[----:B------:R-:W-:Y:S05]  /*0d90*/  @P0 BRA `(.L_x_7) ;  /* 0xfffffff400300947 */ /* 0x000fea000383ffff */
[----:B------:R-:W-:Y:S01]  /*0da0*/  LOP3.LUT R2, R10, 0x3, RZ, 0xc0, !PT ;  /* 0x000000030a027812 */ /* 0x000fe200078ec0ff */
[----:B------:R0:W-:Y:S03]  /*0db0*/  STL.64 [R1+0x8], R6 ;  /* 0x0000080601007387 */ /* 0x0001e60000100a00 */
[----:B------:R-:W-:Y:S01]  /*0dc0*/  ISETP.NE.U32.AND P0, PT, R2, 0x1, PT ;  /* 0x000000010200780c */ /* 0x000fe20003f05070 */
[----:B------:R0:W-:Y:S03]  /*0dd0*/  STL.64 [R1+0x10], R4 ;  /* 0x0000100401007387 */ /* 0x0001e60000100a00 */
[----:B------:R-:W-:Y:S01]  /*0de0*/  ISETP.NE.AND.EX P0, PT, RZ, RZ, PT, P0 ;  /* 0x000000ffff00720c */ /* 0x000fe20003f05300 */
[----:B------:R0:W-:-:S12]  /*0df0*/  STL [R1+0x4], R3 ;  /* 0x0000040301007387 */ /* 0x0001d80000100800 */
[----:B0-----:R-:W-:Y:S05]  /*0e00*/  @!P0 BRA `(.L_x_5) ;  /* 0x0000001400f08947 */ /* 0x001fea0003800000 */
[----:B------:R-:W-:Y:S01]  /*0e10*/  UMOV UR4, URZ ;  /* 0x000000ff00047c82 */ /* 0x000fe20008000000 */
[----:B------:R-:W-:Y:S01]  /*0e20*/  CS2R R2, SRZ ;  /* 0x0000000000027805 */ /* 0x000fe2000001ff00 */
[----:B------:R-:W-:Y:S01]  /*0e30*/  IMAD.MOV.U32 R4, RZ, RZ, RZ ;  /* 0x000000ffff047224 */ /* 0x000fe200078e00ff */
[----:B------:R-:W-:Y:S01]  /*0e40*/  CS2R R6, SRZ ;  /* 0x0000000000067805 */ /* 0x000fe2000001ff00 */
[----:B------:R-:W-:-:S07]  /*0e50*/  IMAD.U32 R5, RZ, RZ, UR4 ;  /* 0x00000004ff057e24 */ /* 0x000fce000f8e00ff */
.L_x_9:
[----:B------:R-:W-:-:S06]  /*0e60*/  IMAD R12, R2, 0x4, R1 ;  /* 0x00000004020c7824 */ /* 0x000fcc00078e0201 */
[----:B------:R-:W5:Y:S01]  /*0e70*/  LDL R12, [R12+0x4] ;  /* 0x000004000c0c7983 */ /* 0x000f620000100800 */
[----:B------:R-:W-:-:S05]  /*0e80*/  UMOV UR4, URZ ;  /* 0x000000ff00047c82 */ /* 0x000fca0008000000 */
.L_x_8:
        /* <DEDUP_REMOVED lines=180> */
[----:B------:R0:W-:Y:S03]  /*19d0*/  STL [R1+0x4], R3 ;  /* 0x0000040301007387 */ /* 0x0001e60000100800 */
[----:B------:R-:W-:Y:S01]  /*19e0*/  ISETP.NE.AND.EX P0, PT, RZ, RZ, PT, P0 ;  /* 0x000000ffff00720c */ /* 0x000fe20003f05300 */
[----:B------:R0:W-:-:S12]  /*19f0*/  STL.64 [R1+0x10], R4 ;  /* 0x0000100401007387 */ /* 0x0001d80000100a00 */
[----:B0-----:R-:W-:Y:S05]  /*1a00*/  @P0 BRA `(.L_x_5) ;  /* 0x0000000800f00947 */ /* 0x001fea0003800000 */
[----:B------:R-:W-:Y:S01]  /*1a10*/  UMOV UR4, URZ ;  /* 0x000000ff00047c82 */ /* 0x000fe20008000000 */
[----:B------:R-:W-:Y:S01]  /*1a20*/  CS2R R2, SRZ ;  /* 0x0000000000027805 */ /* 0x000fe2000001ff00 */
[----:B------:R-:W-:Y:S01]  /*1a30*/  IMAD.MOV.U32 R4, RZ, RZ, RZ ;  /* 0x000000ffff047224 */ /* 0x000fe200078e00ff */
[----:B------:R-:W-:Y:S01]  /*1a40*/  CS2R R6, SRZ ;  /* 0x0000000000067805 */ /* 0x000fe2000001ff00 */
[----:B------:R-:W-:-:S07]  /*1a50*/  IMAD.U32 R5, RZ, RZ, UR4 ;  /* 0x00000004ff057e24 */ /* 0x000fce000f8e00ff */
.L_x_11:
[----:B------:R-:W-:-:S06]  /*1a60*/  IMAD R12, R2, 0x4, R1 ;  /* 0x00000004020c7824 */ /* 0x000fcc00078e0201 */
[----:B------:R-:W5:Y:S01]  /*1a70*/  LDL R12, [R12+0x4] ;  /* 0x000004000c0c7983 */ /* 0x000f620000100800 */
[----:B------:R-:W-:-:S05]  /*1a80*/  UMOV UR4, URZ ;  /* 0x000000ff00047c82 */ /* 0x000fca0008000000 */
.L_x_10:
        /* <DEDUP_REMOVED lines=177> */
[----:B------:R0:W-:Y:S04]  /*25a0*/  STL.64 [R1+0x8], R6 ;  /* 0x0000080601007387 */ /* 0x0001e80000100a00 */
[----:B------:R0:W-:Y:S04]  /*25b0*/  STL [R1+0x4], R3 ;  /* 0x0000040301007387 */ /* 0x0001e80000100800 */
[----:B------:R0:W-:Y:S02]  /*25c0*/  STL.64 [R1+0x10], R4 ;  /* 0x0000100401007387 */ /* 0x0001e40000100a00 */
.L_x_5:
[----:B------:R-:W-:Y:S05]  /*25d0*/  BSYNC.RECONVERGENT B1 ;  /* 0x0000000000017941 */ /* 0x000fea0003800200 */
.L_x_4:
[C---:B------:R-:W-:Y:S01]  /*25e0*/  ISETP.GT.U32.AND P0, PT, R10.reuse, 0x3, PT ;  /* 0x000000030a00780c */ /* 0x040fe20003f04070 */
[----:B------:R-:W-:Y:S01]  /*25f0*/  VIADD R11, R11, 0x1 ;  /* 0x000000010b0b7836 */ /* 0x000fe20000000000 */
[--C-:B------:R-:W-:Y:S02]  /*2600*/  SHF.R.U64 R10, R10, 0x2, R13.reuse ;  /* 0x000000020a0a7819 */ /* 0x100fe4000000120d */
[----:B------:R-:W-:Y:S02]  /*2610*/  ISETP.GT.U32.AND.EX P0, PT, R13, RZ, PT, P0 ;  /* 0x000000ff0d00720c */ /* 0x000fe40003f04100 */
[----:B------:R-:W-:-:S11]  /*2620*/  SHF.R.U32.HI R13, RZ, 0x2, R13 ;  /* 0x00000002ff0d7819 */ /* 0x000fd6000001160d */
[----:B------:R-:W-:Y:S05]  /*2630*/  @P0 BRA `(.L_x_12) ;  /* 0xffffffd800e00947 */ /* 0x000fea000383ffff */
.L_x_3:
[----:B------:R-:W-:Y:S05]  /*2640*/  BSYNC.RECONVERGENT B0 ;  /* 0x0000000000007941 */ /* 0x000fea0003800200 */
.L_x_2:
[----:B01----:R-:W0:Y:S01]  /*2650*/  LDC.64 R6, c[0x0][0x388] ;  /* 0x0000e200ff067b82 */ /* 0x003e220000000a00 */
[----:B------:R-:W-:Y:S01]  /*2660*/  SHF.R.U32.HI R2, RZ, 0x2, R3 ;  /* 0x00000002ff027819 */ /* 0x000fe20000011603 */
[----:B------:R-:W1:Y:S03]  /*2670*/  LDCU.64 UR4, c[0x0][0x380] ;  /* 0x00007000ff0477ac */ /* 0x000e660008000a00 */
[----:B------:R-:W-:Y:S01]  /*2680*/  LOP3.LUT R2, R2, R3, RZ, 0x3c, !PT ;  /* 0x0000000302027212 */ /* 0x000fe200078e3cff */
[----:B------:R-:W-:-:S04]  /*2690*/  IMAD.SHL.U32 R3, R5, 0x10, RZ ;  /* 0x0000001005037824 */ /* 0x000fc800078e00ff */
[----:B------:R-:W-:-:S05]  /*26a0*/  IMAD.SHL.U32 R4, R2, 0x2, RZ ;  /* 0x0000000202047824 */ /* 0x000fca00078e00ff */
[----:B------:R-:W-:-:S04]  /*26b0*/  LOP3.LUT R4, R2, R4, R3, 0x96, !PT ;  /* 0x0000000402047212 */ /* 0x000fc800078e9603 */
[----:B------:R-:W-:Y:S02]  /*26c0*/  LOP3.LUT R4, R4, R5, RZ, 0x3c, !PT ;  /* 0x0000000504047212 */ /* 0x000fe400078e3cff */
[----:B0-----:R-:W-:Y:S02]  /*26d0*/  LOP3.LUT R6, R6, 0xaad26b49, RZ, 0x3c, !PT ;  /* 0xaad26b4906067812 */ /* 0x001fe400078e3cff */
[----:B------:R-:W-:-:S03]  /*26e0*/  LOP3.LUT R7, R7, 0xf7dcefdd, RZ, 0x3c, !PT ;  /* 0xf7dcefdd07077812 */ /* 0x000fc600078e3cff */
[----:B------:R-:W-:Y:S02]  /*26f0*/  IMAD R6, R6, 0x4182bed5, RZ ;  /* 0x4182bed506067824 */ /* 0x000fe400078e02ff */
[----:B------:R-:W-:-:S05]  /*2700*/  IMAD R7, R7, -0x658354e5, RZ ;  /* 0x9a7cab1b07077824 */ /* 0x000fca00078e02ff */
[----:B------:R-:W-:-:S04]  /*2710*/  IADD3 R7, PT, PT, R6, 0x64f0c9, R7 ;  /* 0x0064f0c906077810 */ /* 0x000fc80007ffe007 */
[----:B------:R-:W-:Y:S02]  /*2720*/  IADD3 R4, PT, PT, R7, 0x587c5, R4 ;  /* 0x000587c507047810 */ /* 0x000fe40007ffe004 */
[----:B------:R-:W-:-:S03]  /*2730*/  SHF.R.S32.HI R7, RZ, 0x1f, R0 ;  /* 0x0000001fff077819 */ /* 0x000fc60000011400 */
[----:B------:R-:W-:-:S04]  /*2740*/  IMAD.HI.U32 R3, R4, 0x446f8657, RZ ;  /* 0x446f865704037827 */ /* 0x000fc800078e00ff */
[----:B------:R-:W-:-:S05]  /*2750*/  IMAD.IADD R2, R4, 0x1, -R3 ;  /* 0x0000000104027824 */ /* 0x000fca00078e0a03 */
[----:B------:R-:W-:Y:S02]  /*2760*/  LEA.HI R3, R2, R3, RZ, 0x1f ;  /* 0x0000000302037211 */ /* 0x000fe400078ff8ff */
[C---:B-1----:R-:W-:Y:S02]  /*2770*/  LEA R2, P0, R0.reuse, UR4, 0x2 ;  /* 0x0000000400027c11 */ /* 0x042fe4000f8010ff */
[----:B------:R-:W-:Y:S02]  /*2780*/  SHF.R.U32.HI R5, RZ, 0x6, R3 ;  /* 0x00000006ff057819 */ /* 0x000fe40000011603 */
[----:B------:R-:W-:-:S03]  /*2790*/  LEA.HI.X R3, R0, UR5, R7, 0x2, P0 ;  /* 0x0000000500037c11 */ /* 0x000fc600080f1407 */
[----:B------:R-:W-:-:S05]  /*27a0*/  IMAD R5, R5, -0x65, R4 ;  /* 0xffffff9b05057824 */ /* 0x000fca00078e0204 */
[----:B------:R-:W-:Y:S01]  /*27b0*/  STG.E desc[UR6][R2.64], R5 ;  /* 0x0000000502007986 */ /* 0x000fe2000c101906 */
[----:B------:R-:W-:Y:S05]  /*27c0*/  EXIT ;  /* 0x000000000000794d */ /* 0x000fea0003800000 */
.L_x_13:
        /* <DEDUP_REMOVED lines=11> */
.L_x_27:


//--------------------- .text._Z4setAPiy          --------------------------
	.section	.text._Z4setAPiy,"ax",@progbits
	.align	128
        .global         _Z4setAPiy
        .type           _Z4setAPiy,@function
        .size           _Z4setAPiy,(.L_x_28 - _Z4setAPiy)
        .other          _Z4setAPiy,@"STO_CUDA_ENTRY STV_DEFAULT"
_Z4setAPiy:
.text._Z4setAPiy:
        /* <DEDUP_REMOVED lines=28> */
.L_x_24:
        /* <DEDUP_REMOVED lines=10> */
.L_x_19:
[----:B------:R-:W-:-:S06]  /*0260*/  IMAD R12, R2, 0x4, R1 ;  /* 0x00000004020c7824 */ /* 0x000fcc00078e0201 */
[----:B------:R-:W5:Y:S01]  /*0270*/  LDL R12, [R12+0x4] ;  /* 0x000004000c0c7983 */ /* 0x000f620000100800 */
[----:B------:R-:W-:-:S05]  /*0280*/  UMOV UR4, URZ ;  /* 0x000000ff00047c82 */ /* 0x000fca0008000000 */
.L_x_18:
        /* <DEDUP_REMOVED lines=189> */
.L_x_21:
[----:B------:R-:W-:-:S06]  /*0e60*/  IMAD R12, R2, 0x4, R1 ;  /* 0x00000004020c7824 */ /* 0x000fcc00078e0201 */
[----:B------:R-:W5:Y:S01]  /*0e70*/  LDL R12, [R12+0x4] ;  /* 0x000004000c0c7983 */ /* 0x000f620000100800 */
[----:B------:R-:W-:-:S05]  /*0e80*/  UMOV UR4, URZ ;  /* 0x000000ff00047c82 */ /* 0x000fca0008000000 */
.L_x_20:
        /* <DEDUP_REMOVED lines=189> */
.L_x_23:
[----:B------:R-:W-:-:S06]  /*1a60*/  IMAD R12, R2, 0x4, R1 ;  /* 0x00000004020c7824 */ /* 0x000fcc00078e0201 */
[----:B------:R-:W5:Y:S01]  /*1a70*/  LDL R12, [R12+0x4] ;  /* 0x000004000c0c7983 */ /* 0x000f620000100800 */
[----:B------:R-:W-:-:S05]  /*1a80*/  UMOV UR4, URZ ;  /* 0x000000ff00047c82 */ /* 0x000fca0008000000 */
.L_x_22:
        /* <DEDUP_REMOVED lines=180> */
.L_x_17:
[----:B------:R-:W-:Y:S05]  /*25d0*/  BSYNC.RECONVERGENT B1 ;  /* 0x0000000000017941 */ /* 0x000fea0003800200 */
.L_x_16:
[C---:B------:R-:W-:Y:S01]  /*25e0*/  ISETP.GT.U32.AND P0, PT, R10.reuse, 0x3, PT ;  /* 0x000000030a00780c */ /* 0x040fe20003f04070 */
[----:B------:R-:W-:Y:S01]  /*25f0*/  VIADD R11, R11, 0x1 ;  /* 0x000000010b0b7836 */ /* 0x000fe20000000000 */
[--C-:B------:R-:W-:Y:S02]  /*2600*/  SHF.R.U64 R10, R10, 0x2, R13.reuse ;  /* 0x000000020a0a7819 */ /* 0x100fe4000000120d */
[----:B------:R-:W-:Y:S02]  /*2610*/  ISETP.GT.U32.AND.EX P0, PT, R13, RZ, PT, P0 ;  /* 0x000000ff0d00720c */ /* 0x000fe40003f04100 */
[----:B------:R-:W-:-:S11]  /*2620*/  SHF.R.U32.HI R13, RZ, 0x2, R13 ;  /* 0x00000002ff0d7819 */ /* 0x000fd6000001160d */
[----:B------:R-:W-:Y:S05]  /*2630*/  @P0 BRA `(.L_x_24) ;  /* 0xffffffd800e00947 */ /* 0x000fea000383ffff */
.L_x_15:
[----:B------:R-:W-:Y:S05]  /*2640*/  BSYNC.RECONVERGENT B0 ;  /* 0x0000000000007941 */ /* 0x000fea0003800200 */
.L_x_14:
        /* <DEDUP_REMOVED lines=24> */
.L_x_25:
        /* <DEDUP_REMOVED lines=11> */
.L_x_28:


//--------------------- .nv.global.init           --------------------------
	.section	.nv.global.init,"aw",@progbits
	.align	4
.nv.global.init:
	.type		mrg32k3aM1SubSeq,@object
	.size		mrg32k3aM1SubSeq,(mrg32k3aM2SubSeq - mrg32k3aM1SubSeq)
mrg32k3aM1SubSeq:
        /*0000*/ 	.byte	0x0b, 0xcc, 0xee, 0x04, 0x73, 0x29, 0x8b, 0x6f, 0xf6, 0x53, 0x03, 0xf6, 0x23, 0xf6, 0xea, 0xda
        /* <DEDUP_REMOVED lines=125> */
	.type		mrg32k3aM2SubSeq,@object
	.size		mrg32k3aM2SubSeq,(mrg32k3aM1 - mrg32k3aM2SubSeq)
mrg32k3aM2SubSeq:
        /* <DEDUP_REMOVED lines=126> */
	.type		mrg32k3aM1,@object
	.size		mrg32k3aM1,(mrg32k3aM1Seq - mrg32k3aM1)
mrg32k3aM1:
        /* <DEDUP_REMOVED lines=144> */
	.type		mrg32k3aM1Seq,@object
	.size		mrg32k3aM1Seq,(mrg32k3aM2 - mrg32k3aM1Seq)
mrg32k3aM1Seq:
        /* <DEDUP_REMOVED lines=144> */
	.type		mrg32k3aM2,@object
	.size		mrg32k3aM2,(mrg32k3aM2Seq - mrg32k3aM2)
mrg32k3aM2:
        /* <DEDUP_REMOVED lines=144> */
	.type		mrg32k3aM2Seq,@object
	.size		mrg32k3aM2Seq,(precalc_xorwow_matrix - mrg32k3aM2Seq)
mrg32k3aM2Seq:
        /* <DEDUP_REMOVED lines=144> */
	.type		precalc_xorwow_matrix,@object
	.size		precalc_xorwow_matrix,(precalc_xorwow_offset_matrix - precalc_xorwow_matrix)
precalc_xorwow_matrix:
        /* <DEDUP_REMOVED lines=6400> */
	.type		precalc_xorwow_offset_matrix,@object
	.size		precalc_xorwow_offset_matrix,(.L_1 - precalc_xorwow_offset_matrix)
precalc_xorwow_offset_matrix:
        /* <DEDUP_REMOVED lines=6400> */
.L_1:


//--------------------- .nv.shared.reserved.0     --------------------------
	.section	.nv.shared.reserved.0,"aw",@nobits
	.weak		__nv_reservedSMEM_offset_0_alias
	.size		__nv_reservedSMEM_offset_0_alias, 0, 64
	.other		__nv_reservedSMEM_offset_0_alias,@"STO_CUDA_RESERVED_SHARED STV_DEFAULT"
__nv_reservedSMEM_offset_0_alias:
	.zero		0
	.zero		64


//--------------------- .nv.constant0._Z5multMPiS_S_ --------------------------
	.section	.nv.constant0._Z5multMPiS_S_,"a",@progbits
	.sectionflags	@""
	.align	4
.nv.constant0._Z5multMPiS_S_:
	.zero		920


//--------------------- .nv.constant0._Z4setBPiy  --------------------------
	.section	.nv.constant0._Z4setBPiy,"a",@progbits
	.sectionflags	@""
	.align	4
.nv.constant0._Z4setBPiy:
	.zero		912


//--------------------- .nv.constant0._Z4setAPiy  --------------------------
	.section	.nv.constant0._Z4setAPiy,"a",@progbits
	.sectionflags	@""
	.align	4
.nv.constant0._Z4setAPiy:
	.zero		912


//--------------------- SYMBOLS --------------------------

	.type		.nv.reservedSmem.offset0,@object
	.size		.nv.reservedSmem.offset0,0x4
